//
// Generated by NVIDIA NVVM Compiler
//
// Compiler Build ID: CL-36424714
// Cuda compilation tools, release 13.0, V13.0.88
// Based on NVVM 20.0.0
//

.version 9.0
.target sm_100
.address_size 64

	// .globl	_Z14symmatu_kernelPdii

.visible .entry _Z14symmatu_kernelPdii(
	.param .u64 .ptr .align 1 _Z14symmatu_kernelPdii_param_0,
	.param .u32 _Z14symmatu_kernelPdii_param_1,
	.param .u32 _Z14symmatu_kernelPdii_param_2
)
{
	.reg .pred 	%p<7>;
	.reg .b32 	%r<79>;
	.reg .b64 	%rd<38>;
	.reg .b64 	%fd<36>;

	ld.param.u64 	%rd2, [_Z14symmatu_kernelPdii_param_0];
	ld.param.u32 	%r12, [_Z14symmatu_kernelPdii_param_1];
	ld.param.u32 	%r13, [_Z14symmatu_kernelPdii_param_2];
	cvta.to.global.u64 	%rd1, %rd2;
	mov.u32 	%r14, %nctaid.x;
	mov.u32 	%r15, %ntid.x;
	mul.lo.s32 	%r1, %r14, %r15;
	mov.u32 	%r16, %ctaid.x;
	mov.u32 	%r17, %tid.x;
	mad.lo.s32 	%r77, %r15, %r16, %r17;
	setp.ge.s32 	%p1, %r77, %r13;
	@%p1 bra 	$L__BB0_6;
	add.s32 	%r18, %r77, %r1;
	max.s32 	%r19, %r13, %r18;
	setp.lt.s32 	%p2, %r18, %r13;
	selp.u32 	%r20, 1, 0, %p2;
	add.s32 	%r21, %r18, %r20;
	sub.s32 	%r22, %r19, %r21;
	div.u32 	%r23, %r22, %r1;
	add.s32 	%r3, %r23, %r20;
	and.b32  	%r24, %r3, 3;
	setp.eq.s32 	%p3, %r24, 3;
	@%p3 bra 	$L__BB0_4;
	add.s32 	%r25, %r3, 1;
	and.b32  	%r26, %r25, 3;
	neg.s32 	%r75, %r26;
$L__BB0_3:
	.pragma "nounroll";
	cvt.rn.f64.s32 	%fd1, %r77;
	fma.rn.f64 	%fd2, %fd1, 0d4020000000000000, 0d3FF0000000000000;
	sqrt.rn.f64 	%fd3, %fd2;
	add.f64 	%fd4, %fd3, 0dBFF0000000000000;
	mul.f64 	%fd5, %fd4, 0d3FE0000000000000;
	cvt.rmi.f64.f64 	%fd6, %fd5;
	cvt.rzi.s32.f64 	%r27, %fd6;
	mad.lo.s32 	%r28, %r27, %r27, %r27;
	shr.u32 	%r29, %r28, 31;
	add.s32 	%r30, %r28, %r29;
	shr.s32 	%r31, %r30, 1;
	sub.s32 	%r32, %r77, %r31;
	mad.lo.s32 	%r33, %r12, %r27, %r12;
	add.s32 	%r34, %r32, %r33;
	mul.wide.s32 	%rd3, %r34, 8;
	add.s64 	%rd4, %rd1, %rd3;
	ld.global.f64 	%fd7, [%rd4];
	mul.lo.s32 	%r35, %r32, %r12;
	cvt.s64.s32 	%rd5, %r35;
	cvt.s64.s32 	%rd6, %r27;
	add.s64 	%rd7, %rd5, %rd6;
	shl.b64 	%rd8, %rd7, 3;
	add.s64 	%rd9, %rd1, %rd8;
	st.global.f64 	[%rd9+8], %fd7;
	add.s32 	%r77, %r77, %r1;
	add.s32 	%r75, %r75, 1;
	setp.ne.s32 	%p4, %r75, 0;
	@%p4 bra 	$L__BB0_3;
$L__BB0_4:
	setp.lt.u32 	%p5, %r3, 3;
	@%p5 bra 	$L__BB0_6;
$L__BB0_5:
	cvt.rn.f64.s32 	%fd8, %r77;
	fma.rn.f64 	%fd9, %fd8, 0d4020000000000000, 0d3FF0000000000000;
	sqrt.rn.f64 	%fd10, %fd9;
	add.f64 	%fd11, %fd10, 0dBFF0000000000000;
	mul.f64 	%fd12, %fd11, 0d3FE0000000000000;
	cvt.rmi.f64.f64 	%fd13, %fd12;
	cvt.rzi.s32.f64 	%r36, %fd13;
	mad.lo.s32 	%r37, %r36, %r36, %r36;
	shr.u32 	%r38, %r37, 31;
	add.s32 	%r39, %r37, %r38;
	shr.s32 	%r40, %r39, 1;
	sub.s32 	%r41, %r77, %r40;
	mad.lo.s32 	%r42, %r12, %r36, %r12;
	add.s32 	%r43, %r41, %r42;
	mul.wide.s32 	%rd10, %r43, 8;
	add.s64 	%rd11, %rd1, %rd10;
	ld.global.f64 	%fd14, [%rd11];
	mul.lo.s32 	%r44, %r41, %r12;
	cvt.s64.s32 	%rd12, %r44;
	cvt.s64.s32 	%rd13, %r36;
	add.s64 	%rd14, %rd12, %rd13;
	shl.b64 	%rd15, %rd14, 3;
	add.s64 	%rd16, %rd1, %rd15;
	st.global.f64 	[%rd16+8], %fd14;
	add.s32 	%r45, %r77, %r1;
	cvt.rn.f64.s32 	%fd15, %r45;
	fma.rn.f64 	%fd16, %fd15, 0d4020000000000000, 0d3FF0000000000000;
	sqrt.rn.f64 	%fd17, %fd16;
	add.f64 	%fd18, %fd17, 0dBFF0000000000000;
	mul.f64 	%fd19, %fd18, 0d3FE0000000000000;
	cvt.rmi.f64.f64 	%fd20, %fd19;
	cvt.rzi.s32.f64 	%r46, %fd20;
	mad.lo.s32 	%r47, %r46, %r46, %r46;
	shr.u32 	%r48, %r47, 31;
	add.s32 	%r49, %r47, %r48;
	shr.s32 	%r50, %r49, 1;
	sub.s32 	%r51, %r45, %r50;
	mad.lo.s32 	%r52, %r12, %r46, %r12;
	add.s32 	%r53, %r51, %r52;
	mul.wide.s32 	%rd17, %r53, 8;
	add.s64 	%rd18, %rd1, %rd17;
	ld.global.f64 	%fd21, [%rd18];
	mul.lo.s32 	%r54, %r51, %r12;
	cvt.s64.s32 	%rd19, %r54;
	cvt.s64.s32 	%rd20, %r46;
	add.s64 	%rd21, %rd19, %rd20;
	shl.b64 	%rd22, %rd21, 3;
	add.s64 	%rd23, %rd1, %rd22;
	st.global.f64 	[%rd23+8], %fd21;
	add.s32 	%r55, %r45, %r1;
	cvt.rn.f64.s32 	%fd22, %r55;
	fma.rn.f64 	%fd23, %fd22, 0d4020000000000000, 0d3FF0000000000000;
	sqrt.rn.f64 	%fd24, %fd23;
	add.f64 	%fd25, %fd24, 0dBFF0000000000000;
	mul.f64 	%fd26, %fd25, 0d3FE0000000000000;
	cvt.rmi.f64.f64 	%fd27, %fd26;
	cvt.rzi.s32.f64 	%r56, %fd27;
	mad.lo.s32 	%r57, %r56, %r56, %r56;
	shr.u32 	%r58, %r57, 31;
	add.s32 	%r59, %r57, %r58;
	shr.s32 	%r60, %r59, 1;
	sub.s32 	%r61, %r55, %r60;
	mad.lo.s32 	%r62, %r12, %r56, %r12;
	add.s32 	%r63, %r61, %r62;
	mul.wide.s32 	%rd24, %r63, 8;
	add.s64 	%rd25, %rd1, %rd24;
	ld.global.f64 	%fd28, [%rd25];
	mul.lo.s32 	%r64, %r61, %r12;
	cvt.s64.s32 	%rd26, %r64;
	cvt.s64.s32 	%rd27, %r56;
	add.s64 	%rd28, %rd26, %rd27;
	shl.b64 	%rd29, %rd28, 3;
	add.s64 	%rd30, %rd1, %rd29;
	st.global.f64 	[%rd30+8], %fd28;
	add.s32 	%r65, %r55, %r1;
	cvt.rn.f64.s32 	%fd29, %r65;
	fma.rn.f64 	%fd30, %fd29, 0d4020000000000000, 0d3FF0000000000000;
	sqrt.rn.f64 	%fd31, %fd30;
	add.f64 	%fd32, %fd31, 0dBFF0000000000000;
	mul.f64 	%fd33, %fd32, 0d3FE0000000000000;
	cvt.rmi.f64.f64 	%fd34, %fd33;
	cvt.rzi.s32.f64 	%r66, %fd34;
	mad.lo.s32 	%r67, %r66, %r66, %r66;
	shr.u32 	%r68, %r67, 31;
	add.s32 	%r69, %r67, %r68;
	shr.s32 	%r70, %r69, 1;
	sub.s32 	%r71, %r65, %r70;
	mad.lo.s32 	%r72, %r12, %r66, %r12;
	add.s32 	%r73, %r71, %r72;
	mul.wide.s32 	%rd31, %r73, 8;
	add.s64 	%rd32, %rd1, %rd31;
	ld.global.f64 	%fd35, [%rd32];
	mul.lo.s32 	%r74, %r71, %r12;
	cvt.s64.s32 	%rd33, %r74;
	cvt.s64.s32 	%rd34, %r66;
	add.s64 	%rd35, %rd33, %rd34;
	shl.b64 	%rd36, %rd35, 3;
	add.s64 	%rd37, %rd1, %rd36;
	st.global.f64 	[%rd37+8], %fd35;
	add.s32 	%r77, %r65, %r1;
	setp.lt.s32 	%p6, %r77, %r13;
	@%p6 bra 	$L__BB0_5;
$L__BB0_6:
	ret;

}
	// .globl	_Z14trimatu_kernelPdiid
.visible .entry _Z14trimatu_kernelPdiid(
	.param .u64 .ptr .align 1 _Z14trimatu_kernelPdiid_param_0,
	.param .u32 _Z14trimatu_kernelPdiid_param_1,
	.param .u32 _Z14trimatu_kernelPdiid_param_2,
	.param .f64 _Z14trimatu_kernelPdiid_param_3
)
{
	.reg .pred 	%p<7>;
	.reg .b32 	%r<69>;
	.reg .b64 	%rd<28>;
	.reg .b64 	%fd<32>;

	ld.param.u64 	%rd2, [_Z14trimatu_kernelPdiid_param_0];
	ld.param.u32 	%r12, [_Z14trimatu_kernelPdiid_param_1];
	ld.param.u32 	%r13, [_Z14trimatu_kernelPdiid_param_2];
	ld.param.f64 	%fd1, [_Z14trimatu_kernelPdiid_param_3];
	cvta.to.global.u64 	%rd1, %rd2;
	mov.u32 	%r14, %nctaid.x;
	mov.u32 	%r15, %ntid.x;
	mul.lo.s32 	%r1, %r14, %r15;
	mov.u32 	%r16, %ctaid.x;
	mov.u32 	%r17, %tid.x;
	mad.lo.s32 	%r67, %r15, %r16, %r17;
	setp.ge.s32 	%p1, %r67, %r13;
	@%p1 bra 	$L__BB1_6;
	add.s32 	%r18, %r67, %r1;
	max.s32 	%r19, %r13, %r18;
	setp.lt.s32 	%p2, %r18, %r13;
	selp.u32 	%r20, 1, 0, %p2;
	add.s32 	%r21, %r18, %r20;
	sub.s32 	%r22, %r19, %r21;
	div.u32 	%r23, %r22, %r1;
	add.s32 	%r3, %r23, %r20;
	and.b32  	%r24, %r3, 3;
	setp.eq.s32 	%p3, %r24, 3;
	@%p3 bra 	$L__BB1_4;
	add.s32 	%r25, %r3, 1;
	and.b32  	%r26, %r25, 3;
	neg.s32 	%r65, %r26;
$L__BB1_3:
	.pragma "nounroll";
	cvt.rn.f64.s32 	%fd2, %r67;
	fma.rn.f64 	%fd3, %fd2, 0d4020000000000000, 0d3FF0000000000000;
	sqrt.rn.f64 	%fd4, %fd3;
	add.f64 	%fd5, %fd4, 0dBFF0000000000000;
	mul.f64 	%fd6, %fd5, 0d3FE0000000000000;
	cvt.rmi.f64.f64 	%fd7, %fd6;
	cvt.rzi.s32.f64 	%r27, %fd7;
	mad.lo.s32 	%r28, %r27, %r27, %r27;
	shr.u32 	%r29, %r28, 31;
	add.s32 	%r30, %r28, %r29;
	shr.s32 	%r31, %r30, 1;
	sub.s32 	%r32, %r67, %r31;
	mul.lo.s32 	%r33, %r32, %r12;
	cvt.s64.s32 	%rd3, %r33;
	cvt.s64.s32 	%rd4, %r27;
	add.s64 	%rd5, %rd3, %rd4;
	shl.b64 	%rd6, %rd5, 3;
	add.s64 	%rd7, %rd1, %rd6;
	st.global.f64 	[%rd7+8], %fd1;
	add.s32 	%r67, %r67, %r1;
	add.s32 	%r65, %r65, 1;
	setp.ne.s32 	%p4, %r65, 0;
	@%p4 bra 	$L__BB1_3;
$L__BB1_4:
	setp.lt.u32 	%p5, %r3, 3;
	@%p5 bra 	$L__BB1_6;
$L__BB1_5:
	cvt.rn.f64.s32 	%fd8, %r67;
	fma.rn.f64 	%fd9, %fd8, 0d4020000000000000, 0d3FF0000000000000;
	sqrt.rn.f64 	%fd10, %fd9;
	add.f64 	%fd11, %fd10, 0dBFF0000000000000;
	mul.f64 	%fd12, %fd11, 0d3FE0000000000000;
	cvt.rmi.f64.f64 	%fd13, %fd12;
	cvt.rzi.s32.f64 	%r34, %fd13;
	mad.lo.s32 	%r35, %r34, %r34, %r34;
	shr.u32 	%r36, %r35, 31;
	add.s32 	%r37, %r35, %r36;
	shr.s32 	%r38, %r37, 1;
	sub.s32 	%r39, %r67, %r38;
	mul.lo.s32 	%r40, %r39, %r12;
	cvt.s64.s32 	%rd8, %r40;
	cvt.s64.s32 	%rd9, %r34;
	add.s64 	%rd10, %rd8, %rd9;
	shl.b64 	%rd11, %rd10, 3;
	add.s64 	%rd12, %rd1, %rd11;
	st.global.f64 	[%rd12+8], %fd1;
	add.s32 	%r41, %r67, %r1;
	cvt.rn.f64.s32 	%fd14, %r41;
	fma.rn.f64 	%fd15, %fd14, 0d4020000000000000, 0d3FF0000000000000;
	sqrt.rn.f64 	%fd16, %fd15;
	add.f64 	%fd17, %fd16, 0dBFF0000000000000;
	mul.f64 	%fd18, %fd17, 0d3FE0000000000000;
	cvt.rmi.f64.f64 	%fd19, %fd18;
	cvt.rzi.s32.f64 	%r42, %fd19;
	mad.lo.s32 	%r43, %r42, %r42, %r42;
	shr.u32 	%r44, %r43, 31;
	add.s32 	%r45, %r43, %r44;
	shr.s32 	%r46, %r45, 1;
	sub.s32 	%r47, %r41, %r46;
	mul.lo.s32 	%r48, %r47, %r12;
	cvt.s64.s32 	%rd13, %r48;
	cvt.s64.s32 	%rd14, %r42;
	add.s64 	%rd15, %rd13, %rd14;
	shl.b64 	%rd16, %rd15, 3;
	add.s64 	%rd17, %rd1, %rd16;
	st.global.f64 	[%rd17+8], %fd1;
	add.s32 	%r49, %r41, %r1;
	cvt.rn.f64.s32 	%fd20, %r49;
	fma.rn.f64 	%fd21, %fd20, 0d4020000000000000, 0d3FF0000000000000;
	sqrt.rn.f64 	%fd22, %fd21;
	add.f64 	%fd23, %fd22, 0dBFF0000000000000;
	mul.f64 	%fd24, %fd23, 0d3FE0000000000000;
	cvt.rmi.f64.f64 	%fd25, %fd24;
	cvt.rzi.s32.f64 	%r50, %fd25;
	mad.lo.s32 	%r51, %r50, %r50, %r50;
	shr.u32 	%r52, %r51, 31;
	add.s32 	%r53, %r51, %r52;
	shr.s32 	%r54, %r53, 1;
	sub.s32 	%r55, %r49, %r54;
	mul.lo.s32 	%r56, %r55, %r12;
	cvt.s64.s32 	%rd18, %r56;
	cvt.s64.s32 	%rd19, %r50;
	add.s64 	%rd20, %rd18, %rd19;
	shl.b64 	%rd21, %rd20, 3;
	add.s64 	%rd22, %rd1, %rd21;
	st.global.f64 	[%rd22+8], %fd1;
	add.s32 	%r57, %r49, %r1;
	cvt.rn.f64.s32 	%fd26, %r57;
	fma.rn.f64 	%fd27, %fd26, 0d4020000000000000, 0d3FF0000000000000;
	sqrt.rn.f64 	%fd28, %fd27;
	add.f64 	%fd29, %fd28, 0dBFF0000000000000;
	mul.f64 	%fd30, %fd29, 0d3FE0000000000000;
	cvt.rmi.f64.f64 	%fd31, %fd30;
	cvt.rzi.s32.f64 	%r58, %fd31;
	mad.lo.s32 	%r59, %r58, %r58, %r58;
	shr.u32 	%r60, %r59, 31;
	add.s32 	%r61, %r59, %r60;
	shr.s32 	%r62, %r61, 1;
	sub.s32 	%r63, %r57, %r62;
	mul.lo.s32 	%r64, %r63, %r12;
	cvt.s64.s32 	%rd23, %r64;
	cvt.s64.s32 	%rd24, %r58;
	add.s64 	%rd25, %rd23, %rd24;
	shl.b64 	%rd26, %rd25, 3;
	add.s64 	%rd27, %rd1, %rd26;
	st.global.f64 	[%rd27+8], %fd1;
	add.s32 	%r67, %r57, %r1;
	setp.lt.s32 	%p6, %r67, %r13;
	@%p6 bra 	$L__BB1_5;
$L__BB1_6:
	ret;

}


// ===== COMPILED SASS (sm_100) =====

	.target	sm_100

	.elftype	@"ET_EXEC"


//--------------------- .note.nv.tkinfo           --------------------------
	.section	.note.nv.tkinfo,"",@"SHT_NOTE"
	.sectionflags	@"SHF_NOTE_NV_TKINFO"
	.tkinfo
        /*0018*/ 	.word	0x00000002
        /*0030*/ 	.string	""
        /*0030*/ 	.string	"ptxas"
        /*0030*/ 	.string	"Cuda compilation tools, release 13.0, V13.0.88"
        /*0030*/ 	.string	"Build cuda_13.0.r13.0/compiler.36424714_0"
        /*0030*/ 	.string	"-arch sm_100 -m 64 "



//--------------------- .note.nv.cuinfo           --------------------------
	.section	.note.nv.cuinfo,"",@"SHT_NOTE"
	.sectionflags	@"SHF_NOTE_NV_CUINFO"
        /*0018*/ 	.short	0x0002
        /*001a*/ 	.short	0x0064
        /*001c*/ 	.short	0x0082
	.zero		2


//--------------------- .nv.info                  --------------------------
	.section	.nv.info,"",@"SHT_CUDA_INFO"
	.align	4


	//----- nvinfo : EIATTR_REGCOUNT
	.align		4
        /*0000*/ 	.byte	0x04, 0x2f
        /*0002*/ 	.short	(.L_1 - .L_0)
	.align		4
.L_0:
        /*0004*/ 	.word	index@(_Z14symmatu_kernelPdii)
        /*0008*/ 	.word	0x00000020


	//----- nvinfo : EIATTR_FRAME_SIZE
	.align		4
.L_1:
        /*000c*/ 	.byte	0x04, 0x11
        /*000e*/ 	.short	(.L_3 - .L_2)
	.align		4
.L_2:
        /*0010*/ 	.word	index@($__internal_1_$__cuda_sm20_dsqrt_rn_f64_mediumpath_v1)
        /*0014*/ 	.word	0x00000000


	//----- nvinfo : EIATTR_FRAME_SIZE
	.align		4
.L_3:
        /*0018*/ 	.byte	0x04, 0x11
        /*001a*/ 	.short	(.L_5 - .L_4)
	.align		4
.L_4:
        /*001c*/ 	.word	index@(_Z14symmatu_kernelPdii)
        /*0020*/ 	.word	0x00000000


	//----- nvinfo : EIATTR_REGCOUNT
	.align		4
.L_5:
        /*0024*/ 	.byte	0x04, 0x2f
        /*0026*/ 	.short	(.L_7 - .L_6)
	.align		4
.L_6:
        /*0028*/ 	.word	index@(_Z14trimatu_kernelPdiid)
        /*002c*/ 	.word	0x0000001a


	//----- nvinfo : EIATTR_FRAME_SIZE
	.align		4
.L_7:
        /*0030*/ 	.byte	0x04, 0x11
        /*0032*/ 	.short	(.L_9 - .L_8)
	.align		4
.L_8:
        /*0034*/ 	.word	index@($__internal_0_$__cuda_sm20_dsqrt_rn_f64_mediumpath_v1)
        /*0038*/ 	.word	0x00000000


	//----- nvinfo : EIATTR_FRAME_SIZE
	.align		4
.L_9:
        /*003c*/ 	.byte	0x04, 0x11
        /*003e*/ 	.short	(.L_11 - .L_10)
	.align		4
.L_10:
        /*0040*/ 	.word	index@(_Z14trimatu_kernelPdiid)
        /*0044*/ 	.word	0x00000000


	//----- nvinfo : EIATTR_MIN_STACK_SIZE
	.align		4
.L_11:
        /*0048*/ 	.byte	0x04, 0x12
        /*004a*/ 	.short	(.L_13 - .L_12)
	.align		4
.L_12:
        /*004c*/ 	.word	index@(_Z14trimatu_kernelPdiid)
        /*0050*/ 	.word	0x00000000


	//----- nvinfo : EIATTR_MIN_STACK_SIZE
	.align		4
.L_13:
        /*0054*/ 	.byte	0x04, 0x12
        /*0056*/ 	.short	(.L_15 - .L_14)
	.align		4
.L_14:
        /*0058*/ 	.word	index@(_Z14symmatu_kernelPdii)
        /*005c*/ 	.word	0x00000000
.L_15:


//--------------------- .nv.compat                --------------------------
	.section	.nv.compat,"",@"SHT_CUDA_COMPAT_INFO"
	.align	4
        /*0000*/ 	.byte	0x02, 0x09, 0x00, 0x00, 0x02, 0x02, 0x01, 0x00, 0x02, 0x05, 0x05, 0x00, 0x03, 0x07, 0x01, 0x01
        /*0010*/ 	.byte	0x02, 0x03, 0x00, 0x00, 0x02, 0x06, 0x01, 0x00, 0x04, 0x0b, 0x08, 0x00, 0x01, 0x00, 0x00, 0x00
        /*0020*/ 	.byte	0x00, 0x00, 0x00, 0x00


//--------------------- .nv.info._Z14trimatu_kernelPdiid --------------------------
	.section	.nv.info._Z14trimatu_kernelPdiid,"",@"SHT_CUDA_INFO"
	.sectionflags	@""
	.align	4


	//----- nvinfo : EIATTR_CUDA_API_VERSION
	.align		4
        /*0000*/ 	.byte	0x04, 0x37
        /*0002*/ 	.short	(.L_17 - .L_16)
.L_16:
        /*0004*/ 	.word	0x00000082


	//----- nvinfo : EIATTR_KPARAM_INFO
	.align		4
.L_17:
        /*0008*/ 	.byte	0x04, 0x17
        /*000a*/ 	.short	(.L_19 - .L_18)
.L_18:
        /*000c*/ 	.word	0x00000000
        /*0010*/ 	.short	0x0003
        /*0012*/ 	.short	0x0010
        /*0014*/ 	.byte	0x00, 0xf0, 0x21, 0x00


	//----- nvinfo : EIATTR_KPARAM_INFO
	.align		4
.L_19:
        /*0018*/ 	.byte	0x04, 0x17
        /*001a*/ 	.short	(.L_21 - .L_20)
.L_20:
        /*001c*/ 	.word	0x00000000
        /*0020*/ 	.short	0x0002
        /*0022*/ 	.short	0x000c
        /*0024*/ 	.byte	0x00, 0xf0, 0x11, 0x00


	//----- nvinfo : EIATTR_KPARAM_INFO
	.align		4
.L_21:
        /*0028*/ 	.byte	0x04, 0x17
        /*002a*/ 	.short	(.L_23 - .L_22)
.L_22:
        /*002c*/ 	.word	0x00000000
        /*0030*/ 	.short	0x0001
        /*0032*/ 	.short	0x0008
        /*0034*/ 	.byte	0x00, 0xf0, 0x11, 0x00


	//----- nvinfo : EIATTR_KPARAM_INFO
	.align		4
.L_23:
        /*0038*/ 	.byte	0x04, 0x17
        /*003a*/ 	.short	(.L_25 - .L_24)
.L_24:
        /*003c*/ 	.word	0x00000000
        /*0040*/ 	.short	0x0000
        /*0042*/ 	.short	0x0000
        /*0044*/ 	.byte	0x00, 0xf5, 0x21, 0x00


	//----- nvinfo : EIATTR_SPARSE_MMA_MASK
	.align		4
.L_25:
        /*0048*/ 	.byte	0x03, 0x50
        /*004a*/ 	.short	0x0000


	//----- nvinfo : EIATTR_MAXREG_COUNT
	.align		4
        /*004c*/ 	.byte	0x03, 0x1b
        /*004e*/ 	.short	0x00ff


	//----- nvinfo : EIATTR_MERCURY_ISA_VERSION
	.align		4
        /*0050*/ 	.byte	0x03, 0x5f
        /*0052*/ 	.short	0x0101


	//----- nvinfo : EIATTR_VRC_CTA_INIT_COUNT
	.align		4
        /*0054*/ 	.byte	0x02, 0x4a
	.zero		1
	.zero		1


	//----- nvinfo : EIATTR_EXIT_INSTR_OFFSETS
	.align		4
        /*0058*/ 	.byte	0x04, 0x1c
        /*005a*/ 	.short	(.L_27 - .L_26)


	//   ....[0]....
.L_26:
        /*005c*/ 	.word	0x00000090


	//   ....[1]....
        /*0060*/ 	.word	0x00000670


	//   ....[2]....
        /*0064*/ 	.word	0x00001260


	//----- nvinfo : EIATTR_CRS_STACK_SIZE
	.align		4
.L_27:
        /*0068*/ 	.byte	0x04, 0x1e
        /*006a*/ 	.short	(.L_29 - .L_28)
.L_28:
        /*006c*/ 	.word	0x00000000


	//----- nvinfo : EIATTR_CBANK_PARAM_SIZE
	.align		4
.L_29:
        /*0070*/ 	.byte	0x03, 0x19
        /*0072*/ 	.short	0x0018


	//----- nvinfo : EIATTR_PARAM_CBANK
	.align		4
        /*0074*/ 	.byte	0x04, 0x0a
        /*0076*/ 	.short	(.L_31 - .L_30)
	.align		4
.L_30:
        /*0078*/ 	.word	index@(.nv.constant0._Z14trimatu_kernelPdiid)
        /*007c*/ 	.short	0x0380
        /*007e*/ 	.short	0x0018


	//----- nvinfo : EIATTR_SW_WAR
	.align		4
.L_31:
        /*0080*/ 	.byte	0x04, 0x36
        /*0082*/ 	.short	(.L_33 - .L_32)
.L_32:
        /*0084*/ 	.word	0x00000008
.L_33:


//--------------------- .nv.info._Z14symmatu_kernelPdii --------------------------
	.section	.nv.info._Z14symmatu_kernelPdii,"",@"SHT_CUDA_INFO"
	.sectionflags	@""
	.align	4


	//----- nvinfo : EIATTR_CUDA_API_VERSION
	.align		4
        /*0000*/ 	.byte	0x04, 0x37
        /*0002*/ 	.short	(.L_35 - .L_34)
.L_34:
        /*0004*/ 	.word	0x00000082


	//----- nvinfo : EIATTR_KPARAM_INFO
	.align		4
.L_35:
        /*0008*/ 	.byte	0x04, 0x17
        /*000a*/ 	.short	(.L_37 - .L_36)
.L_36:
        /*000c*/ 	.word	0x00000000
        /*0010*/ 	.short	0x0002
        /*0012*/ 	.short	0x000c
        /*0014*/ 	.byte	0x00, 0xf0, 0x11, 0x00


	//----- nvinfo : EIATTR_KPARAM_INFO
	.align		4
.L_37:
        /*0018*/ 	.byte	0x04, 0x17
        /*001a*/ 	.short	(.L_39 - .L_38)
.L_38:
        /*001c*/ 	.word	0x00000000
        /*0020*/ 	.short	0x0001
        /*0022*/ 	.short	0x0008
        /*0024*/ 	.byte	0x00, 0xf0, 0x11, 0x00


	//----- nvinfo : EIATTR_KPARAM_INFO
	.align		4
.L_39:
        /*0028*/ 	.byte	0x04, 0x17
        /*002a*/ 	.short	(.L_41 - .L_40)
.L_40:
        /*002c*/ 	.word	0x00000000
        /*0030*/ 	.short	0x0000
        /*0032*/ 	.short	0x0000
        /*0034*/ 	.byte	0x00, 0xf5, 0x21, 0x00


	//----- nvinfo : EIATTR_SPARSE_MMA_MASK
	.align		4
.L_41:
        /*0038*/ 	.byte	0x03, 0x50
        /*003a*/ 	.short	0x0000


	//----- nvinfo : EIATTR_MAXREG_COUNT
	.align		4
        /*003c*/ 	.byte	0x03, 0x1b
        /*003e*/ 	.short	0x00ff


	//----- nvinfo : EIATTR_MERCURY_ISA_VERSION
	.align		4
        /*0040*/ 	.byte	0x03, 0x5f
        /*0042*/ 	.short	0x0101


	//----- nvinfo : EIATTR_VRC_CTA_INIT_COUNT
	.align		4
        /*0044*/ 	.byte	0x02, 0x4a
	.zero		1
	.zero		1


	//----- nvinfo : EIATTR_EXIT_INSTR_OFFSETS
	.align		4
        /*0048*/ 	.byte	0x04, 0x1c
        /*004a*/ 	.short	(.L_43 - .L_42)


	//   ....[0]....
.L_42:
        /*004c*/ 	.word	0x00000090


	//   ....[1]....
        /*0050*/ 	.word	0x00000660


	//   ....[2]....
        /*0054*/ 	.word	0x000011f0


	//----- nvinfo : EIATTR_CRS_STACK_SIZE
	.align		4
.L_43:
        /*0058*/ 	.byte	0x04, 0x1e
        /*005a*/ 	.short	(.L_45 - .L_44)
.L_44:
        /*005c*/ 	.word	0x00000000


	//----- nvinfo : EIATTR_CBANK_PARAM_SIZE
	.align		4
.L_45:
        /*0060*/ 	.byte	0x03, 0x19
        /*0062*/ 	.short	0x0010


	//----- nvinfo : EIATTR_PARAM_CBANK
	.align		4
        /*0064*/ 	.byte	0x04, 0x0a
        /*0066*/ 	.short	(.L_47 - .L_46)
	.align		4
.L_46:
        /*0068*/ 	.word	index@(.nv.constant0._Z14symmatu_kernelPdii)
        /*006c*/ 	.short	0x0380
        /*006e*/ 	.short	0x0010


	//----- nvinfo : EIATTR_SW_WAR
	.align		4
.L_47:
        /*0070*/ 	.byte	0x04, 0x36
        /*0072*/ 	.short	(.L_49 - .L_48)
.L_48:
        /*0074*/ 	.word	0x00000008
.L_49:


//--------------------- .nv.callgraph             --------------------------
	.section	.nv.callgraph,"",@"SHT_CUDA_CALLGRAPH"
	.align	4
	.sectionentsize	8
	.align		4
        /*0000*/ 	.word	0x00000000
	.align		4
        /*0004*/ 	.word	0xffffffff
	.align		4
        /*0008*/ 	.word	0x00000000
	.align		4
        /*000c*/ 	.word	0xfffffffe
	.align		4
        /*0010*/ 	.word	0x00000000
	.align		4
        /*0014*/ 	.word	0xfffffffd
	.align		4
        /*0018*/ 	.word	0x00000000
	.align		4
        /*001c*/ 	.word	0xfffffffc


//--------------------- .text._Z14trimatu_kernelPdiid --------------------------
	.section	.text._Z14trimatu_kernelPdiid,"ax",@progbits
	.align	128
        .global         _Z14trimatu_kernelPdiid
        .type           _Z14trimatu_kernelPdiid,@function
        .size           _Z14trimatu_kernelPdiid,(.L_x_38 - _Z14trimatu_kernelPdiid)
        .other          _Z14trimatu_kernelPdiid,@"STO_CUDA_ENTRY STV_DEFAULT"
_Z14trimatu_kernelPdiid:
.text._Z14trimatu_kernelPdiid:
[----:B------:R-:W-:Y:S01]  /*0000*/  LDC R1, c[0x0][0x37c] ;  /* 0x0000df00ff017b82 */ /* 0x000fe20000000800 */
[----:B------:R-:W0:Y:S01]  /*0010*/  S2R R8, SR_CTAID.X ;  /* 0x0000000000087919 */ /* 0x000e220000002500 */
[----:B------:R-:W1:Y:S01]  /*0020*/  LDCU UR4, c[0x0][0x370] ;  /* 0x00006e00ff0477ac */ /* 0x000e620008000800 */
[----:B------:R-:W0:Y:S01]  /*0030*/  S2R R3, SR_TID.X ;  /* 0x0000000000037919 */ /* 0x000e220000002100 */
[----:B------:R-:W1:Y:S01]  /*0040*/  LDCU UR5, c[0x0][0x360] ;  /* 0x00006c00ff0577ac */ /* 0x000e620008000800 */
[----:B------:R-:W2:Y:S01]  /*0050*/  LDCU UR6, c[0x0][0x38c] ;  /* 0x00007180ff0677ac */ /* 0x000ea20008000800 */
[----:B-1----:R-:W-:Y:S02]  /*0060*/  UIMAD UR4, UR4, UR5, URZ ;  /* 0x00000005040472a4 */ /* 0x002fe4000f8e02ff */
[----:B0-----:R-:W-:-:S05]  /*0070*/  IMAD R8, R8, UR5, R3 ;  /* 0x0000000508087c24 */ /* 0x001fca000f8e0203 */
[----:B--2---:R-:W-:-:S13]  /*0080*/  ISETP.GE.AND P0, PT, R8, UR6, PT ;  /* 0x0000000608007c0c */ /* 0x004fda000bf06270 */
[----:B------:R-:W-:Y:S05]  /*0090*/  @P0 EXIT ;  /* 0x000000000000094d */ /* 0x000fea0003800000 */
[----:B------:R-:W0:Y:S01]  /*00a0*/  I2F.U32.RP R4, UR4 ;  /* 0x0000000400047d06 */ /* 0x000e220008209000 */
[----:B------:R-:W-:Y:S01]  /*00b0*/  VIADD R0, R8, UR4 ;  /* 0x0000000408007c36 */ /* 0x000fe20008000000 */
[----:B------:R-:W-:Y:S01]  /*00c0*/  ISETP.NE.U32.AND P2, PT, RZ, UR4, PT ;  /* 0x00000004ff007c0c */ /* 0x000fe2000bf45070 */
[----:B------:R-:W-:Y:S01]  /*00d0*/  IMAD R7, RZ, RZ, -UR4 ;  /* 0x80000004ff077e24 */ /* 0x000fe2000f8e02ff */
[----:B------:R-:W1:Y:S01]  /*00e0*/  LDCU UR5, c[0x0][0x388] ;  /* 0x00007100ff0577ac */ /* 0x000e620008000800 */
[----:B------:R-:W-:Y:S01]  /*00f0*/  BSSY.RECONVERGENT B0, `(.L_x_0) ;  /* 0x0000052000007945 */ /* 0x000fe20003800200 */
[C---:B------:R-:W-:Y:S02]  /*0100*/  ISETP.GE.AND P0, PT, R0.reuse, UR6, PT ;  /* 0x0000000600007c0c */ /* 0x040fe4000bf06270 */
[----:B------:R-:W-:Y:S01]  /*0110*/  VIMNMX R5, PT, PT, R0, UR6, !PT ;  /* 0x0000000600057c48 */ /* 0x000fe2000ffe0100 */
[----:B------:R-:W2:Y:S01]  /*0120*/  LDCU.64 UR6, c[0x0][0x358] ;  /* 0x00006b00ff0677ac */ /* 0x000ea20008000a00 */
[----:B------:R-:W-:Y:S01]  /*0130*/  SEL R13, RZ, 0x1, P0 ;  /* 0x00000001ff0d7807 */ /* 0x000fe20000000000 */
[----:B------:R-:W3:Y:S03]  /*0140*/  LDCU.64 UR8, c[0x0][0x380] ;  /* 0x00007000ff0877ac */ /* 0x000ee60008000a00 */
[----:B------:R-:W-:Y:S01]  /*0150*/  IADD3 R5, PT, PT, R5, -R0, -R13 ;  /* 0x8000000005057210 */ /* 0x000fe20007ffe80d */
[----:B0-----:R-:W0:Y:S02]  /*0160*/  MUFU.RCP R4, R4 ;  /* 0x0000000400047308 */ /* 0x001e240000001000 */
[----:B0-----:R-:W-:-:S06]  /*0170*/  VIADD R2, R4, 0xffffffe ;  /* 0x0ffffffe04027836 */ /* 0x001fcc0000000000 */
[----:B------:R0:W4:Y:S02]  /*0180*/  F2I.FTZ.U32.TRUNC.NTZ R3, R2 ;  /* 0x0000000200037305 */ /* 0x000124000021f000 */
[----:B0-----:R-:W-:Y:S02]  /*0190*/  HFMA2 R2, -RZ, RZ, 0, 0 ;  /* 0x00000000ff027431 */ /* 0x001fe400000001ff */
[----:B----4-:R-:W-:-:S04]  /*01a0*/  IMAD R7, R7, R3, RZ ;  /* 0x0000000307077224 */ /* 0x010fc800078e02ff */
[----:B------:R-:W-:-:S06]  /*01b0*/  IMAD.HI.U32 R4, R3, R7, R2 ;  /* 0x0000000703047227 */ /* 0x000fcc00078e0002 */
[----:B------:R-:W-:-:S04]  /*01c0*/  IMAD.HI.U32 R4, R4, R5, RZ ;  /* 0x0000000504047227 */ /* 0x000fc800078e00ff */
[----:B------:R-:W-:-:S04]  /*01d0*/  IMAD.MOV R0, RZ, RZ, -R4 ;  /* 0x000000ffff007224 */ /* 0x000fc800078e0a04 */
[----:B------:R-:W-:-:S05]  /*01e0*/  IMAD R5, R0, UR4, R5 ;  /* 0x0000000400057c24 */ /* 0x000fca000f8e0205 */
[----:B------:R-:W-:-:S13]  /*01f0*/  ISETP.GE.U32.AND P0, PT, R5, UR4, PT ;  /* 0x0000000405007c0c */ /* 0x000fda000bf06070 */
[----:B------:R-:W-:Y:S02]  /*0200*/  @P0 VIADD R5, R5, -UR4 ;  /* 0x8000000405050c36 */ /* 0x000fe40008000000 */
[----:B------:R-:W-:-:S03]  /*0210*/  @P0 VIADD R4, R4, 0x1 ;  /* 0x0000000104040836 */ /* 0x000fc60000000000 */
[----:B------:R-:W-:-:S13]  /*0220*/  ISETP.GE.U32.AND P1, PT, R5, UR4, PT ;  /* 0x0000000405007c0c */ /* 0x000fda000bf26070 */
[----:B------:R-:W-:Y:S02]  /*0230*/  @P1 IADD3 R4, PT, PT, R4, 0x1, RZ ;  /* 0x0000000104041810 */ /* 0x000fe40007ffe0ff */
[----:B------:R-:W-:-:S05]  /*0240*/  @!P2 LOP3.LUT R4, RZ, UR4, RZ, 0x33, !PT ;  /* 0x00000004ff04ac12 */ /* 0x000fca000f8e33ff */
[----:B------:R-:W-:-:S05]  /*0250*/  IMAD.IADD R13, R13, 0x1, R4 ;  /* 0x000000010d0d7824 */ /* 0x000fca00078e0204 */
[----:B------:R-:W-:-:S04]  /*0260*/  LOP3.LUT R0, R13, 0x3, RZ, 0xc0, !PT ;  /* 0x000000030d007812 */ /* 0x000fc800078ec0ff */
[----:B------:R-:W-:-:S13]  /*0270*/  ISETP.NE.AND P0, PT, R0, 0x3, PT ;  /* 0x000000030000780c */ /* 0x000fda0003f05270 */
[----:B-123--:R-:W-:Y:S05]  /*0280*/  @!P0 BRA `(.L_x_1) ;  /* 0x0000000000e08947 */ /* 0x00efea0003800000 */
[----:B------:R-:W0:Y:S01]  /*0290*/  LDC.64 R2, c[0x0][0x390] ;  /* 0x0000e400ff027b82 */ /* 0x000e220000000a00 */
[----:B------:R-:W-:-:S05]  /*02a0*/  VIADD R0, R13, 0x1 ;  /* 0x000000010d007836 */ /* 0x000fca0000000000 */
[----:B------:R-:W-:-:S05]  /*02b0*/  LOP3.LUT R0, R0, 0x3, RZ, 0xc0, !PT ;  /* 0x0000000300007812 */ /* 0x000fca00078ec0ff */
[----:B------:R-:W-:-:S07]  /*02c0*/  IMAD.MOV R16, RZ, RZ, -R0 ;  /* 0x000000ffff107224 */ /* 0x000fce00078e0a00 */
.L_x_4:
[----:B-1----:R-:W1:Y:S01]  /*02d0*/  I2F.F64 R10, R8 ;  /* 0x00000008000a7312 */ /* 0x002e620000201c00 */
[----:B------:R-:W-:Y:S01]  /*02e0*/  MOV R4, 0x0 ;  /* 0x0000000000047802 */ /* 0x000fe20000000f00 */
[----:B------:R-:W-:Y:S01]  /*02f0*/  IMAD.MOV.U32 R5, RZ, RZ, 0x40200000 ;  /* 0x40200000ff057424 */ /* 0x000fe200078e00ff */
[----:B------:R-:W-:Y:S01]  /*0300*/  MOV R15, 0x3fd80000 ;  /* 0x3fd80000000f7802 */ /* 0x000fe20000000f00 */
[----:B------:R-:W-:Y:S01]  /*0310*/  IMAD.MOV.U32 R14, RZ, RZ, 0x0 ;  /* 0x00000000ff0e7424 */ /* 0x000fe200078e00ff */
[----:B------:R-:W-:Y:S03]  /*0320*/  BSSY.RECONVERGENT B1, `(.L_x_2) ;  /* 0x000001c000017945 */ /* 0x000fe60003800200 */
[----:B-1----:R-:W-:-:S06]  /*0330*/  DFMA R10, R10, R4, 1 ;  /* 0x3ff000000a0a742b */ /* 0x002fcc0000000004 */
[----:B------:R-:W1:Y:S04]  /*0340*/  MUFU.RSQ64H R5, R11 ;  /* 0x0000000b00057308 */ /* 0x000e680000001c00 */
[----:B------:R-:W-:-:S05]  /*0350*/  VIADD R4, R11, 0xfcb00000 ;  /* 0xfcb000000b047836 */ /* 0x000fca0000000000 */
[----:B------:R-:W-:Y:S01]  /*0360*/  ISETP.GE.U32.AND P0, PT, R4, 0x7ca00000, PT ;  /* 0x7ca000000400780c */ /* 0x000fe20003f06070 */
[----:B-1----:R-:W-:-:S08]  /*0370*/  DMUL R6, R4, R4 ;  /* 0x0000000404067228 */ /* 0x002fd00000000000 */
[----:B------:R-:W-:-:S08]  /*0380*/  DFMA R6, R10, -R6, 1 ;  /* 0x3ff000000a06742b */ /* 0x000fd00000000806 */
[----:B------:R-:W-:Y:S02]  /*0390*/  DFMA R14, R6, R14, 0.5 ;  /* 0x3fe00000060e742b */ /* 0x000fe4000000000e */
[----:B------:R-:W-:-:S08]  /*03a0*/  DMUL R6, R4, R6 ;  /* 0x0000000604067228 */ /* 0x000fd00000000000 */
[----:B------:R-:W-:-:S08]  /*03b0*/  DFMA R22, R14, R6, R4 ;  /* 0x000000060e16722b */ /* 0x000fd00000000004 */
[----:B------:R-:W-:Y:S02]  /*03c0*/  DMUL R14, R10, R22 ;  /* 0x000000160a0e7228 */ /* 0x000fe40000000000 */
[----:B------:R-:W-:Y:S02]  /*03d0*/  VIADD R7, R23, 0xfff00000 ;  /* 0xfff0000017077836 */ /* 0x000fe40000000000 */
[----:B------:R-:W-:-:S04]  /*03e0*/  IMAD.MOV.U32 R6, RZ, RZ, R22 ;  /* 0x000000ffff067224 */ /* 0x000fc800078e0016 */
[----:B------:R-:W-:-:S08]  /*03f0*/  DFMA R18, R14, -R14, R10 ;  /* 0x8000000e0e12722b */ /* 0x000fd0000000000a */
[----:B------:R-:W-:Y:S01]  /*0400*/  DFMA R20, R18, R6, R14 ;  /* 0x000000061214722b */ /* 0x000fe2000000000e */
[----:B------:R-:W-:Y:S10]  /*0410*/  @!P0 BRA `(.L_x_3) ;  /* 0x0000000000308947 */ /* 0x000ff40003800000 */
[----:B------:R-:W-:Y:S01]  /*0420*/  IMAD.MOV.U32 R5, RZ, RZ, R11 ;  /* 0x000000ffff057224 */ /* 0x000fe200078e000b */
[----:B------:R-:W-:Y:S01]  /*0430*/  MOV R12, R10 ;  /* 0x0000000a000c7202 */ /* 0x000fe20000000f00 */
[----:B------:R-:W-:Y:S01]  /*0440*/  IMAD.MOV.U32 R11, RZ, RZ, R19 ;  /* 0x000000ffff0b7224 */ /* 0x000fe200078e0013 */
[----:B------:R-:W-:Y:S01]  /*0450*/  MOV R6, R14 ;  /* 0x0000000e00067202 */ /* 0x000fe20000000f00 */
[----:B------:R-:W-:Y:S01]  /*0460*/  IMAD.MOV.U32 R0, RZ, RZ, R22 ;  /* 0x000000ffff007224 */ /* 0x000fe200078e0016 */
[----:B------:R-:W-:Y:S01]  /*0470*/  MOV R14, 0x4c0 ;  /* 0x000004c0000e7802 */ /* 0x000fe20000000f00 */
[----:B------:R-:W-:Y:S02]  /*0480*/  IMAD.MOV.U32 R10, RZ, RZ, R18 ;  /* 0x000000ffff0a7224 */ /* 0x000fe400078e0012 */
[----:B------:R-:W-:Y:S02]  /*0490*/  IMAD.MOV.U32 R9, RZ, RZ, R15 ;  /* 0x000000ffff097224 */ /* 0x000fe400078e000f */
[----:B------:R-:W-:-:S07]  /*04a0*/  IMAD.MOV.U32 R19, RZ, RZ, R7 ;  /* 0x000000ffff137224 */ /* 0x000fce00078e0007 */
[----:B0-----:R-:W-:Y:S05]  /*04b0*/  CALL.REL.NOINC `($__internal_0_$__cuda_sm20_dsqrt_rn_f64_mediumpath_v1) ;  /* 0x0000000c006c7944 */ /* 0x001fea0003c00000 */
[----:B------:R-:W-:Y:S01]  /*04c0*/  IMAD.MOV.U32 R20, RZ, RZ, R10 ;  /* 0x000000ffff147224 */ /* 0x000fe200078e000a */
[----:B------:R-:W-:-:S07]  /*04d0*/  MOV R21, R11 ;  /* 0x0000000b00157202 */ /* 0x000fce0000000f00 */
.L_x_3:
[----:B------:R-:W-:Y:S05]  /*04e0*/  BSYNC.RECONVERGENT B1 ;  /* 0x0000000000017941 */ /* 0x000fea0003800200 */
.L_x_2:
[----:B------:R-:W-:Y:S01]  /*04f0*/  DADD R20, R20, -1 ;  /* 0xbff0000014147429 */ /* 0x000fe20000000000 */
[----:B------:R-:W-:-:S07]  /*0500*/  VIADD R16, R16, 0x1 ;  /* 0x0000000110107836 */ /* 0x000fce0000000000 */
[----:B------:R-:W-:-:S10]  /*0510*/  DMUL R20, R20, 0.5 ;  /* 0x3fe0000014147828 */ /* 0x000fd40000000000 */
[----:B------:R-:W1:Y:S02]  /*0520*/  F2I.F64.FLOOR R20, R20 ;  /* 0x0000001400147311 */ /* 0x000e640000305100 */
[----:B-1----:R-:W-:-:S05]  /*0530*/  IMAD R0, R20, R20, R20 ;  /* 0x0000001414007224 */ /* 0x002fca00078e0214 */
[----:B------:R-:W-:-:S04]  /*0540*/  LEA.HI R0, R0, R0, RZ, 0x1 ;  /* 0x0000000000007211 */ /* 0x000fc800078f08ff */
[----:B------:R-:W-:Y:S02]  /*0550*/  SHF.R.S32.HI R5, RZ, 0x1, R0 ;  /* 0x00000001ff057819 */ /* 0x000fe40000011400 */
[----:B------:R-:W-:-:S03]  /*0560*/  SHF.R.S32.HI R0, RZ, 0x1f, R20 ;  /* 0x0000001fff007819 */ /* 0x000fc60000011414 */
[C---:B------:R-:W-:Y:S02]  /*0570*/  IMAD.IADD R5, R8.reuse, 0x1, -R5 ;  /* 0x0000000108057824 */ /* 0x040fe400078e0a05 */
[----:B------:R-:W-:Y:S02]  /*0580*/  VIADD R8, R8, UR4 ;  /* 0x0000000408087c36 */ /* 0x000fe40008000000 */
[----:B------:R-:W-:-:S05]  /*0590*/  IMAD R5, R5, UR5, RZ ;  /* 0x0000000505057c24 */ /* 0x000fca000f8e02ff */
[----:B------:R-:W-:-:S04]  /*05a0*/  IADD3 R6, P0, PT, R20, R5, RZ ;  /* 0x0000000514067210 */ /* 0x000fc80007f1e0ff */
[----:B------:R-:W-:Y:S02]  /*05b0*/  LEA.HI.X.SX32 R5, R5, R0, 0x1, P0 ;  /* 0x0000000005057211 */ /* 0x000fe400000f0eff */
[----:B------:R-:W-:-:S04]  /*05c0*/  LEA R4, P0, R6, UR8, 0x3 ;  /* 0x0000000806047c11 */ /* 0x000fc8000f8018ff */
[----:B------:R-:W-:Y:S02]  /*05d0*/  LEA.HI.X R5, R6, UR9, R5, 0x3, P0 ;  /* 0x0000000906057c11 */ /* 0x000fe400080f1c05 */
[----:B------:R-:W-:-:S03]  /*05e0*/  ISETP.NE.AND P0, PT, R16, RZ, PT ;  /* 0x000000ff1000720c */ /* 0x000fc60003f05270 */
[----:B0-----:R1:W-:Y:S10]  /*05f0*/  STG.E.64 desc[UR6][R4.64+0x8], R2 ;  /* 0x0000080204007986 */ /* 0x0013f4000c101b06 */
[----:B------:R-:W-:Y:S05]  /*0600*/  @P0 BRA `(.L_x_4) ;  /* 0xfffffffc00300947 */ /* 0x000fea000383ffff */
.L_x_1:
[----:B------:R-:W-:Y:S05]  /*0610*/  BSYNC.RECONVERGENT B0 ;  /* 0x0000000000007941 */ /* 0x000fea0003800200 */
.L_x_0:
[----:B-1----:R-:W0:Y:S01]  /*0620*/  LDC.64 R2, c[0x0][0x390] ;  /* 0x0000e400ff027b82 */ /* 0x002e220000000a00 */
[----:B------:R-:W-:Y:S01]  /*0630*/  ISETP.GE.U32.AND P0, PT, R13, 0x3, PT ;  /* 0x000000030d00780c */ /* 0x000fe20003f06070 */
[----:B------:R-:W1:Y:S01]  /*0640*/  LDCU UR10, c[0x0][0x388] ;  /* 0x00007100ff0a77ac */ /* 0x000e620008000800 */
[----:B------:R-:W2:Y:S01]  /*0650*/  LDCU.64 UR12, c[0x0][0x380] ;  /* 0x00007000ff0c77ac */ /* 0x000ea20008000a00 */
[----:B------:R-:W3:Y:S10]  /*0660*/  LDCU.128 UR16, c[0x0][0x380] ;  /* 0x00007000ff1077ac */ /* 0x000ef40008000c00 */
[----:B-123--:R-:W-:Y:S05]  /*0670*/  @!P0 EXIT ;  /* 0x000000000000894d */ /* 0x00efea0003800000 */
.L_x_13:
        /* <DEDUP_REMOVED lines=28> */
[----:B------:R-:W-:-:S07]  /*0840*/  IMAD.MOV.U32 R19, RZ, RZ, R7 ;  /* 0x000000ffff137224 */ /* 0x000fce00078e0007 */
[----:B0-----:R-:W-:Y:S05]  /*0850*/  CALL.REL.NOINC `($__internal_0_$__cuda_sm20_dsqrt_rn_f64_mediumpath_v1) ;  /* 0x0000000800847944 */ /* 0x001fea0003c00000 */
.L_x_6:
[----:B------:R-:W-:Y:S05]  /*0860*/  BSYNC.RECONVERGENT B0 ;  /* 0x0000000000007941 */ /* 0x000fea0003800200 */
.L_x_5:
[----:B------:R-:W-:Y:S01]  /*0870*/  VIADD R7, R8, UR4 ;  /* 0x0000000408077c36 */ /* 0x000fe20008000000 */
[----:B------:R-:W-:Y:S01]  /*0880*/  DADD R10, R10, -1 ;  /* 0xbff000000a0a7429 */ /* 0x000fe20000000000 */
[----:B------:R-:W-:Y:S01]  /*0890*/  IMAD.MOV.U32 R16, RZ, RZ, 0x0 ;  /* 0x00000000ff107424 */ /* 0x000fe200078e00ff */
[----:B------:R-:W-:Y:S01]  /*08a0*/  BSSY.RECONVERGENT B0, `(.L_x_7) ;  /* 0x000002c000007945 */ /* 0x000fe20003800200 */
[----:B------:R-:W1:Y:S01]  /*08b0*/  I2F.F64 R4, R7 ;  /* 0x0000000700047312 */ /* 0x000e620000201c00 */
[----:B------:R-:W-:-:S04]  /*08c0*/  IMAD.MOV.U32 R17, RZ, RZ, 0x3fd80000 ;  /* 0x3fd80000ff117424 */ /* 0x000fc800078e00ff */
[----:B------:R-:W-:Y:S01]  /*08d0*/  DMUL R12, R10, 0.5 ;  /* 0x3fe000000a0c7828 */ /* 0x000fe20000000000 */
[----:B------:R-:W-:Y:S01]  /*08e0*/  IMAD.MOV.U32 R10, RZ, RZ, 0x0 ;  /* 0x00000000ff0a7424 */ /* 0x000fe200078e00ff */
[----:B------:R-:W-:-:S06]  /*08f0*/  MOV R11, 0x40200000 ;  /* 0x40200000000b7802 */ /* 0x000fcc0000000f00 */
[----:B-1----:R-:W-:Y:S02]  /*0900*/  DFMA R10, R4, R10, 1 ;  /* 0x3ff00000040a742b */ /* 0x002fe4000000000a */
[----:B------:R-:W1:Y:S08]  /*0910*/  F2I.F64.FLOOR R12, R12 ;  /* 0x0000000c000c7311 */ /* 0x000e700000305100 */
[----:B------:R-:W2:Y:S01]  /*0920*/  MUFU.RSQ64H R5, R11 ;  /* 0x0000000b00057308 */ /* 0x000ea20000001c00 */
[----:B------:R-:W-:-:S02]  /*0930*/  VIADD R4, R11, 0xfcb00000 ;  /* 0xfcb000000b047836 */ /* 0x000fc40000000000 */
[----:B-1----:R-:W-:-:S05]  /*0940*/  IMAD R0, R12, R12, R12 ;  /* 0x0000000c0c007224 */ /* 0x002fca00078e020c */
[----:B------:R-:W-:-:S04]  /*0950*/  LEA.HI R0, R0, R0, RZ, 0x1 ;  /* 0x0000000000007211 */ /* 0x000fc800078f08ff */
[----:B------:R-:W-:Y:S01]  /*0960*/  SHF.R.S32.HI R9, RZ, 0x1, R0 ;  /* 0x00000001ff097819 */ /* 0x000fe20000011400 */
[----:B--2---:R-:W-:-:S03]  /*0970*/  DMUL R14, R4, R4 ;  /* 0x00000004040e7228 */ /* 0x004fc60000000000 */
[----:B------:R-:W-:-:S05]  /*0980*/  IADD3 R0, PT, PT, -R9, R8, RZ ;  /* 0x0000000809007210 */ /* 0x000fca0007ffe1ff */
[----:B------:R-:W-:Y:S01]  /*0990*/  DFMA R14, R10, -R14, 1 ;  /* 0x3ff000000a0e742b */ /* 0x000fe2000000080e */
[----:B------:R-:W-:Y:S01]  /*09a0*/  IMAD R13, R0, UR10, RZ ;  /* 0x0000000a000d7c24 */ /* 0x000fe2000f8e02ff */
[----:B------:R-:W-:-:S04]  /*09b0*/  SHF.R.S32.HI R0, RZ, 0x1f, R12 ;  /* 0x0000001fff007819 */ /* 0x000fc8000001140c */
[----:B------:R-:W-:Y:S02]  /*09c0*/  IADD3 R12, P0, PT, R12, R13, RZ ;  /* 0x0000000d0c0c7210 */ /* 0x000fe40007f1e0ff */
[----:B------:R-:W-:Y:S02]  /*09d0*/  DFMA R8, R14, R16, 0.5 ;  /* 0x3fe000000e08742b */ /* 0x000fe40000000010 */
[----:B------:R-:W-:Y:S01]  /*09e0*/  DMUL R14, R4, R14 ;  /* 0x0000000e040e7228 */ /* 0x000fe20000000000 */
[----:B------:R-:W-:Y:S02]  /*09f0*/  LEA.HI.X.SX32 R13, R13, R0, 0x1, P0 ;  /* 0x000000000d0d7211 */ /* 0x000fe400000f0eff */
[----:B------:R-:W-:-:S04]  /*0a00*/  LEA R16, P0, R12, UR12, 0x3 ;  /* 0x0000000c0c107c11 */ /* 0x000fc8000f8018ff */
[----:B------:R-:W-:Y:S01]  /*0a10*/  LEA.HI.X R17, R12, UR13, R13, 0x3, P0 ;  /* 0x0000000d0c117c11 */ /* 0x000fe200080f1c0d */
[----:B------:R-:W-:Y:S01]  /*0a20*/  DFMA R18, R8, R14, R4 ;  /* 0x0000000e0812722b */ /* 0x000fe20000000004 */
[----:B------:R-:W-:-:S03]  /*0a30*/  ISETP.GE.U32.AND P0, PT, R4, 0x7ca00000, PT ;  /* 0x7ca000000400780c */ /* 0x000fc60003f06070 */
[----:B0-----:R0:W-:Y:S04]  /*0a40*/  STG.E.64 desc[UR6][R16.64+0x8], R2 ;  /* 0x0000080210007986 */ /* 0x0011e8000c101b06 */
[----:B------:R-:W-:Y:S02]  /*0a50*/  DMUL R8, R10, R18 ;  /* 0x000000120a087228 */ /* 0x000fe40000000000 */
[----:B------:R-:W-:Y:S02]  /*0a60*/  VIADD R13, R19, 0xfff00000 ;  /* 0xfff00000130d7836 */ /* 0x000fe40000000000 */
[----:B------:R-:W-:-:S04]  /*0a70*/  IMAD.MOV.U32 R12, RZ, RZ, R18 ;  /* 0x000000ffff0c7224 */ /* 0x000fc800078e0012 */
[----:B------:R-:W-:-:S08]  /*0a80*/  DFMA R20, R8, -R8, R10 ;  /* 0x800000080814722b */ /* 0x000fd0000000000a */
[----:B------:R-:W-:Y:S01]  /*0a90*/  DFMA R14, R20, R12, R8 ;  /* 0x0000000c140e722b */ /* 0x000fe20000000008 */
[----:B0-----:R-:W-:Y:S10]  /*0aa0*/  @!P0 BRA `(.L_x_8) ;  /* 0x00000000002c8947 */ /* 0x001ff40003800000 */
        /* <DEDUP_REMOVED lines=8> */
[----:B------:R-:W-:Y:S05]  /*0b30*/  CALL.REL.NOINC `($__internal_0_$__cuda_sm20_dsqrt_rn_f64_mediumpath_v1) ;  /* 0x0000000400cc7944 */ /* 0x000fea0003c00000 */
[----:B------:R-:W-:Y:S01]  /*0b40*/  IMAD.MOV.U32 R14, RZ, RZ, R10 ;  /* 0x000000ffff0e7224 */ /* 0x000fe200078e000a */
[----:B------:R-:W-:-:S07]  /*0b50*/  MOV R15, R11 ;  /* 0x0000000b000f7202 */ /* 0x000fce0000000f00 */
.L_x_8:
[----:B------:R-:W-:Y:S05]  /*0b60*/  BSYNC.RECONVERGENT B0 ;  /* 0x0000000000007941 */ /* 0x000fea0003800200 */
.L_x_7:
[----:B------:R-:W-:Y:S01]  /*0b70*/  VIADD R8, R7, UR4 ;  /* 0x0000000407087c36 */ /* 0x000fe20008000000 */
[----:B------:R-:W-:Y:S01]  /*0b80*/  DADD R14, R14, -1 ;  /* 0xbff000000e0e7429 */ /* 0x000fe20000000000 */
[----:B------:R-:W-:Y:S01]  /*0b90*/  IMAD.MOV.U32 R4, RZ, RZ, 0x0 ;  /* 0x00000000ff047424 */ /* 0x000fe200078e00ff */
[----:B------:R-:W-:Y:S01]  /*0ba0*/  MOV R5, 0x40200000 ;  /* 0x4020000000057802 */ /* 0x000fe20000000f00 */
[----:B------:R-:W0:Y:S01]  /*0bb0*/  I2F.F64 R12, R8 ;  /* 0x00000008000c7312 */ /* 0x000e220000201c00 */
[----:B------:R-:W-:Y:S01]  /*0bc0*/  IMAD.MOV.U32 R16, RZ, RZ, 0x0 ;  /* 0x00000000ff107424 */ /* 0x000fe200078e00ff */
[----:B------:R-:W-:Y:S01]  /*0bd0*/  MOV R17, 0x3fd80000 ;  /* 0x3fd8000000117802 */ /* 0x000fe20000000f00 */
[----:B------:R-:W-:Y:S02]  /*0be0*/  BSSY.RECONVERGENT B0, `(.L_x_9) ;  /* 0x0000026000007945 */ /* 0x000fe40003800200 */
[----:B------:R-:W-:Y:S02]  /*0bf0*/  DMUL R14, R14, 0.5 ;  /* 0x3fe000000e0e7828 */ /* 0x000fe40000000000 */
[----:B0-----:R-:W-:-:S08]  /*0c00*/  DFMA R12, R12, R4, 1 ;  /* 0x3ff000000c0c742b */ /* 0x001fd00000000004 */
[----:B------:R-:W0:Y:S08]  /*0c10*/  F2I.F64.FLOOR R14, R14 ;  /* 0x0000000e000e7311 */ /* 0x000e300000305100 */
[----:B------:R-:W1:Y:S01]  /*0c20*/  MUFU.RSQ64H R5, R13 ;  /* 0x0000000d00057308 */ /* 0x000e620000001c00 */
[----:B------:R-:W-:Y:S02]  /*0c30*/  VIADD R4, R13, 0xfcb00000 ;  /* 0xfcb000000d047836 */ /* 0x000fe40000000000 */
[----:B0-----:R-:W-:-:S05]  /*0c40*/  IMAD R0, R14, R14, R14 ;  /* 0x0000000e0e007224 */ /* 0x001fca00078e020e */
[----:B------:R-:W-:-:S04]  /*0c50*/  LEA.HI R0, R0, R0, RZ, 0x1 ;  /* 0x0000000000007211 */ /* 0x000fc800078f08ff */
[----:B------:R-:W-:Y:S01]  /*0c60*/  SHF.R.S32.HI R0, RZ, 0x1, R0 ;  /* 0x00000001ff007819 */ /* 0x000fe20000011400 */
[----:B-1----:R-:W-:-:S04]  /*0c70*/  DMUL R10, R4, R4 ;  /* 0x00000004040a7228 */ /* 0x002fc80000000000 */
[----:B------:R-:W-:-:S04]  /*0c80*/  IMAD.IADD R0, R7, 0x1, -R0 ;  /* 0x0000000107007824 */ /* 0x000fc800078e0a00 */
        /* <DEDUP_REMOVED lines=11> */
[----:B------:R0:W-:Y:S04]  /*0d40*/  STG.E.64 desc[UR6][R16.64+0x8], R2 ;  /* 0x0000080210007986 */ /* 0x0001e8000c101b06 */
[----:B------:R-:W-:Y:S02]  /*0d50*/  DMUL R14, R12, R18 ;  /* 0x000000120c0e7228 */ /* 0x000fe40000000000 */
[----:B------:R-:W-:Y:S01]  /*0d60*/  VIADD R7, R19, 0xfff00000 ;  /* 0xfff0000013077836 */ /* 0x000fe20000000000 */
[----:B------:R-:W-:-:S05]  /*0d70*/  MOV R6, R18 ;  /* 0x0000001200067202 */ /* 0x000fca0000000f00 */
[----:B------:R-:W-:-:S08]  /*0d80*/  DFMA R20, R14, -R14, R12 ;  /* 0x8000000e0e14722b */ /* 0x000fd0000000000c */
[----:B------:R-:W-:Y:S01]  /*0d90*/  DFMA R10, R20, R6, R14 ;  /* 0x00000006140a722b */ /* 0x000fe2000000000e */
[----:B0-----:R-:W-:Y:S10]  /*0da0*/  @!P0 BRA `(.L_x_10) ;  /* 0x0000000000248947 */ /* 0x001ff40003800000 */
        /* <DEDUP_REMOVED lines=8> */
[----:B------:R-:W-:Y:S05]  /*0e30*/  CALL.REL.NOINC `($__internal_0_$__cuda_sm20_dsqrt_rn_f64_mediumpath_v1) ;  /* 0x00000004000c7944 */ /* 0x000fea0003c00000 */
.L_x_10:
[----:B------:R-:W-:Y:S05]  /*0e40*/  BSYNC.RECONVERGENT B0 ;  /* 0x0000000000007941 */ /* 0x000fea0003800200 */
.L_x_9:
[----:B------:R-:W-:Y:S01]  /*0e50*/  VIADD R7, R8, UR4 ;  /* 0x0000000408077c36 */ /* 0x000fe20008000000 */
[----:B------:R-:W-:Y:S01]  /*0e60*/  DADD R10, R10, -1 ;  /* 0xbff000000a0a7429 */ /* 0x000fe20000000000 */
[----:B------:R-:W-:Y:S01]  /*0e70*/  MOV R16, 0x0 ;  /* 0x0000000000107802 */ /* 0x000fe20000000f00 */
[----:B------:R-:W-:Y:S01]  /*0e80*/  IMAD.MOV.U32 R17, RZ, RZ, 0x3fd80000 ;  /* 0x3fd80000ff117424 */ /* 0x000fe200078e00ff */
[----:B------:R-:W0:Y:S01]  /*0e90*/  I2F.F64 R4, R7 ;  /* 0x0000000700047312 */ /* 0x000e220000201c00 */
[----:B------:R-:W-:Y:S04]  /*0ea0*/  BSSY.RECONVERGENT B0, `(.L_x_11) ;  /* 0x000002a000007945 */ /* 0x000fe80003800200 */
[----:B------:R-:W-:Y:S01]  /*0eb0*/  DMUL R12, R10, 0.5 ;  /* 0x3fe000000a0c7828 */ /* 0x000fe20000000000 */
[----:B------:R-:W-:Y:S01]  /*0ec0*/  MOV R10, 0x0 ;  /* 0x00000000000a7802 */ /* 0x000fe20000000f00 */
[----:B------:R-:W-:-:S06]  /*0ed0*/  IMAD.MOV.U32 R11, RZ, RZ, 0x40200000 ;  /* 0x40200000ff0b7424 */ /* 0x000fcc00078e00ff */
[----:B0-----:R-:W-:Y:S02]  /*0ee0*/  DFMA R10, R4, R10, 1 ;  /* 0x3ff00000040a742b */ /* 0x001fe4000000000a */
[----:B------:R-:W0:Y:S08]  /*0ef0*/  F2I.F64.FLOOR R12, R12 ;  /* 0x0000000c000c7311 */ /* 0x000e300000305100 */
[----:B------:R-:W1:Y:S01]  /*0f00*/  MUFU.RSQ64H R5, R11 ;  /* 0x0000000b00057308 */ /* 0x000e620000001c00 */
[----:B------:R-:W-:-:S02]  /*0f10*/  VIADD R4, R11, 0xfcb00000 ;  /* 0xfcb000000b047836 */ /* 0x000fc40000000000 */
        /* <DEDUP_REMOVED lines=18> */
[----:B------:R-:W-:Y:S01]  /*1040*/  IADD3 R13, PT, PT, R19, -0x100000, RZ ;  /* 0xfff00000130d7810 */ /* 0x000fe20007ffe0ff */
[----:B------:R-:W-:-:S05]  /*1050*/  IMAD.MOV.U32 R12, RZ, RZ, R18 ;  /* 0x000000ffff0c7224 */ /* 0x000fca00078e0012 */
        /* <DEDUP_REMOVED lines=12> */
[----:B------:R-:W-:Y:S01]  /*1120*/  MOV R14, R10 ;  /* 0x0000000a000e7202 */ /* 0x000fe20000000f00 */
[----:B------:R-:W-:-:S07]  /*1130*/  IMAD.MOV.U32 R15, RZ, RZ, R11 ;  /* 0x000000ffff0f7224 */ /* 0x000fce00078e000b */
.L_x_12:
[----:B------:R-:W-:Y:S05]  /*1140*/  BSYNC.RECONVERGENT B0 ;  /* 0x0000000000007941 */ /* 0x000fea0003800200 */
.L_x_11:
[----:B------:R-:W-:Y:S01]  /*1150*/  DADD R14, R14, -1 ;  /* 0xbff000000e0e7429 */ /* 0x000fe20000000000 */
[----:B------:R-:W-:-:S07]  /*1160*/  IADD3 R8, PT, PT, R7, UR4, RZ ;  /* 0x0000000407087c10 */ /* 0x000fce000fffe0ff */
[----:B------:R-:W-:-:S10]  /*1170*/  DMUL R14, R14, 0.5 ;  /* 0x3fe000000e0e7828 */ /* 0x000fd40000000000 */
[----:B------:R-:W0:Y:S02]  /*1180*/  F2I.F64.FLOOR R14, R14 ;  /* 0x0000000e000e7311 */ /* 0x000e240000305100 */
[----:B0-----:R-:W-:-:S05]  /*1190*/  IMAD R0, R14, R14, R14 ;  /* 0x0000000e0e007224 */ /* 0x001fca00078e020e */
[----:B------:R-:W-:-:S04]  /*11a0*/  LEA.HI R0, R0, R0, RZ, 0x1 ;  /* 0x0000000000007211 */ /* 0x000fc800078f08ff */
[----:B------:R-:W-:-:S05]  /*11b0*/  SHF.R.S32.HI R0, RZ, 0x1, R0 ;  /* 0x00000001ff007819 */ /* 0x000fca0000011400 */
[----:B------:R-:W-:-:S04]  /*11c0*/  IMAD.IADD R0, R7, 0x1, -R0 ;  /* 0x0000000107007824 */ /* 0x000fc800078e0a00 */
[----:B------:R-:W-:Y:S01]  /*11d0*/  IMAD R5, R0, UR18, RZ ;  /* 0x0000001200057c24 */ /* 0x000fe2000f8e02ff */
[----:B------:R-:W-:-:S04]  /*11e0*/  SHF.R.S32.HI R0, RZ, 0x1f, R14 ;  /* 0x0000001fff007819 */ /* 0x000fc8000001140e */
[----:B------:R-:W-:-:S04]  /*11f0*/  IADD3 R6, P0, PT, R14, R5, RZ ;  /* 0x000000050e067210 */ /* 0x000fc80007f1e0ff */
[----:B------:R-:W-:Y:S02]  /*1200*/  LEA.HI.X.SX32 R5, R5, R0, 0x1, P0 ;  /* 0x0000000005057211 */ /* 0x000fe400000f0eff */
[----:B------:R-:W-:-:S04]  /*1210*/  LEA R4, P0, R6, UR16, 0x3 ;  /* 0x0000001006047c11 */ /* 0x000fc8000f8018ff */
[----:B------:R-:W-:Y:S02]  /*1220*/  LEA.HI.X R5, R6, UR17, R5, 0x3, P0 ;  /* 0x0000001106057c11 */ /* 0x000fe400080f1c05 */
[----:B------:R-:W-:-:S03]  /*1230*/  ISETP.GE.AND P0, PT, R8, UR19, PT ;  /* 0x0000001308007c0c */ /* 0x000fc6000bf06270 */
[----:B------:R1:W-:Y:S10]  /*1240*/  STG.E.64 desc[UR6][R4.64+0x8], R2 ;  /* 0x0000080204007986 */ /* 0x0003f4000c101b06 */
[----:B------:R-:W-:Y:S05]  /*1250*/  @!P0 BRA `(.L_x_13) ;  /* 0xfffffff400088947 */ /* 0x000fea000383ffff */
[----:B------:R-:W-:Y:S05]  /*1260*/  EXIT ;  /* 0x000000000000794d */ /* 0x000fea0003800000 */
        .weak           $__internal_0_$__cuda_sm20_dsqrt_rn_f64_mediumpath_v1
        .type           $__internal_0_$__cuda_sm20_dsqrt_rn_f64_mediumpath_v1,@function
        .size           $__internal_0_$__cuda_sm20_dsqrt_rn_f64_mediumpath_v1,(.L_x_38 - $__internal_0_$__cuda_sm20_dsqrt_rn_f64_mediumpath_v1)
$__internal_0_$__cuda_sm20_dsqrt_rn_f64_mediumpath_v1:
[----:B------:R-:W-:Y:S01]  /*1270*/  ISETP.GE.U32.AND P0, PT, R4, -0x3400000, PT ;  /* 0xfcc000000400780c */ /* 0x000fe20003f06070 */
[----:B------:R-:W-:Y:S01]  /*1280*/  BSSY.RECONVERGENT B2, `(.L_x_14) ;  /* 0x0000027000027945 */ /* 0x000fe20003800200 */
[----:B------:R-:W-:Y:S01]  /*1290*/  IMAD.MOV.U32 R4, RZ, RZ, R12 ;  /* 0x000000ffff047224 */ /* 0x000fe200078e000c */
[----:B------:R-:W-:Y:S01]  /*12a0*/  MOV R20, R6 ;  /* 0x0000000600147202 */ /* 0x000fe20000000f00 */
[----:B------:R-:W-:Y:S02]  /*12b0*/  IMAD.MOV.U32 R18, RZ, RZ, R0 ;  /* 0x000000ffff127224 */ /* 0x000fe400078e0000 */
[----:B------:R-:W-:-:S07]  /*12c0*/  IMAD.MOV.U32 R21, RZ, RZ, R9 ;  /* 0x000000ffff157224 */ /* 0x000fce00078e0009 */
[----:B------:R-:W-:Y:S05]  /*12d0*/  @!P0 BRA `(.L_x_15) ;  /* 0x0000000000208947 */ /* 0x000fea0003800000 */
[----:B------:R-:W-:-:S10]  /*12e0*/  DFMA.RM R10, R10, R18, R20 ;  /* 0x000000120a0a722b */ /* 0x000fd40000004014 */
[----:B------:R-:W-:-:S05]  /*12f0*/  IADD3 R18, P0, PT, R10, 0x1, RZ ;  /* 0x000000010a127810 */ /* 0x000fca0007f1e0ff */
[----:B------:R-:W-:-:S06]  /*1300*/  IMAD.X R19, RZ, RZ, R11, P0 ;  /* 0x000000ffff137224 */ /* 0x000fcc00000e060b */
[----:B------:R-:W-:-:S08]  /*1310*/  DFMA.RP R4, -R10, R18, R4 ;  /* 0x000000120a04722b */ /* 0x000fd00000008104 */
[----:B------:R-:W-:-:S06]  /*1320*/  DSETP.GT.AND P0, PT, R4, RZ, PT ;  /* 0x000000ff0400722a */ /* 0x000fcc0003f04000 */
[----:B------:R-:W-:Y:S02]  /*1330*/  FSEL R10, R18, R10, P0 ;  /* 0x0000000a120a7208 */ /* 0x000fe40000000000 */
[----:B------:R-:W-:Y:S01]  /*1340*/  FSEL R11, R19, R11, P0 ;  /* 0x0000000b130b7208 */ /* 0x000fe20000000000 */
[----:B------:R-:W-:Y:S06]  /*1350*/  BRA `(.L_x_16) ;  /* 0x0000000000647947 */ /* 0x000fec0003800000 */
.L_x_15:
[----:B------:R-:W-:-:S14]  /*1360*/  DSETP.NE.AND P0, PT, R4, RZ, PT ;  /* 0x000000ff0400722a */ /* 0x000fdc0003f05000 */
[----:B------:R-:W-:Y:S05]  /*1370*/  @!P0 BRA `(.L_x_17) ;  /* 0x0000000000588947 */ /* 0x000fea0003800000 */
[----:B------:R-:W-:-:S13]  /*1380*/  ISETP.GE.AND P0, PT, R5, RZ, PT ;  /* 0x000000ff0500720c */ /* 0x000fda0003f06270 */
[----:B------:R-:W-:Y:S01]  /*1390*/  @!P0 MOV R10, 0x0 ;  /* 0x00000000000a8802 */ /* 0x000fe20000000f00 */
[----:B------:R-:W-:Y:S01]  /*13a0*/  @!P0 IMAD.MOV.U32 R11, RZ, RZ, -0x80000 ;  /* 0xfff80000ff0b8424 */ /* 0x000fe200078e00ff */
[----:B------:R-:W-:Y:S06]  /*13b0*/  @!P0 BRA `(.L_x_16) ;  /* 0x00000000004c8947 */ /* 0x000fec0003800000 */
[----:B------:R-:W-:-:S13]  /*13c0*/  ISETP.GT.AND P0, PT, R5, 0x7fefffff, PT ;  /* 0x7fefffff0500780c */ /* 0x000fda0003f04270 */
[----:B------:R-:W-:Y:S05]  /*13d0*/  @P0 BRA `(.L_x_17) ;  /* 0x0000000000400947 */ /* 0x000fea0003800000 */
[----:B------:R-:W-:Y:S01]  /*13e0*/  DMUL R4, R4, 8.11296384146066816958e+31 ;  /* 0x4690000004047828 */ /* 0x000fe20000000000 */
[----:B------:R-:W-:Y:S01]  /*13f0*/  IMAD.MOV.U32 R10, RZ, RZ, RZ ;  /* 0x000000ffff0a7224 */ /* 0x000fe200078e00ff */
[----:B------:R-:W-:Y:S01]  /*1400*/  MOV R20, 0x0 ;  /* 0x0000000000147802 */ /* 0x000fe20000000f00 */
[----:B------:R-:W-:-:S03]  /*1410*/  IMAD.MOV.U32 R21, RZ, RZ, 0x3fd80000 ;  /* 0x3fd80000ff157424 */ /* 0x000fc600078e00ff */
[----:B------:R-:W0:Y:S02]  /*1420*/  MUFU.RSQ64H R11, R5 ;  /* 0x00000005000b7308 */ /* 0x000e240000001c00 */
[----:B0-----:R-:W-:-:S08]  /*1430*/  DMUL R18, R10, R10 ;  /* 0x0000000a0a127228 */ /* 0x001fd00000000000 */
[----:B------:R-:W-:-:S08]  /*1440*/  DFMA R18, R4, -R18, 1 ;  /* 0x3ff000000412742b */ /* 0x000fd00000000812 */
[----:B------:R-:W-:Y:S02]  /*1450*/  DFMA R20, R18, R20, 0.5 ;  /* 0x3fe000001214742b */ /* 0x000fe40000000014 */
[----:B------:R-:W-:-:S08]  /*1460*/  DMUL R18, R10, R18 ;  /* 0x000000120a127228 */ /* 0x000fd00000000000 */
[----:B------:R-:W-:-:S08]  /*1470*/  DFMA R18, R20, R18, R10 ;  /* 0x000000121412722b */ /* 0x000fd0000000000a */
[----:B------:R-:W-:Y:S02]  /*1480*/  DMUL R10, R4, R18 ;  /* 0x00000012040a7228 */ /* 0x000fe40000000000 */
[----:B------:R-:W-:-:S06]  /*1490*/  VIADD R19, R19, 0xfff00000 ;  /* 0xfff0000013137836 */ /* 0x000fcc0000000000 */
[----:B------:R-:W-:-:S08]  /*14a0*/  DFMA R20, R10, -R10, R4 ;  /* 0x8000000a0a14722b */ /* 0x000fd00000000004 */
[----:B------:R-:W-:-:S10]  /*14b0*/  DFMA R10, R18, R20, R10 ;  /* 0x00000014120a722b */ /* 0x000fd4000000000a */
[----:B------:R-:W-:Y:S01]  /*14c0*/  IADD3 R11, PT, PT, R11, -0x3500000, RZ ;  /* 0xfcb000000b0b7810 */ /* 0x000fe20007ffe0ff */
[----:B------:R-:W-:Y:S06]  /*14d0*/  BRA `(.L_x_16) ;  /* 0x0000000000047947 */ /* 0x000fec0003800000 */
.L_x_17:
[----:B------:R-:W-:-:S11]  /*14e0*/  DADD R10, R4, R4 ;  /* 0x00000000040a7229 */ /* 0x000fd60000000004 */
.L_x_16:
[----:B------:R-:W-:Y:S05]  /*14f0*/  BSYNC.RECONVERGENT B2 ;  /* 0x0000000000027941 */ /* 0x000fea0003800200 */
.L_x_14:
[----:B------:R-:W-:-:S04]  /*1500*/  IMAD.MOV.U32 R15, RZ, RZ, 0x0 ;  /* 0x00000000ff0f7424 */ /* 0x000fc800078e00ff */
[----:B------:R-:W-:Y:S05]  /*1510*/  RET.REL.NODEC R14 `(_Z14trimatu_kernelPdiid) ;  /* 0xffffffe80eb87950 */ /* 0x000fea0003c3ffff */
.L_x_18:
[----:B------:R-:W-:-:S00]  /*1520*/  BRA `(.L_x_18) ;  /* 0xfffffffc00fc7947 */ /* 0x000fc0000383ffff */
[----:B------:R-:W-:-:S00]  /*1530*/  NOP ;  /* 0x0000000000007918 */ /* 0x000fc00000000000 */
        /* <DEDUP_REMOVED lines=12> */
.L_x_38:


//--------------------- .text._Z14symmatu_kernelPdii --------------------------
	.section	.text._Z14symmatu_kernelPdii,"ax",@progbits
	.align	128
        .global         _Z14symmatu_kernelPdii
        .type           _Z14symmatu_kernelPdii,@function
        .size           _Z14symmatu_kernelPdii,(.L_x_39 - _Z14symmatu_kernelPdii)
        .other          _Z14symmatu_kernelPdii,@"STO_CUDA_ENTRY STV_DEFAULT"
_Z14symmatu_kernelPdii:
.text._Z14symmatu_kernelPdii:
        /* <DEDUP_REMOVED lines=14> */
[----:B------:R-:W1:Y:S01]  /*00e0*/  LDCU.64 UR8, c[0x0][0x380] ;  /* 0x00007000ff0877ac */ /* 0x000e620008000a00 */
[----:B------:R-:W-:Y:S01]  /*00f0*/  BSSY.RECONVERGENT B0, `(.L_x_19) ;  /* 0x0000050000007945 */ /* 0x000fe20003800200 */
[C---:B------:R-:W-:Y:S02]  /*0100*/  ISETP.GE.AND P0, PT, R0.reuse, UR6, PT ;  /* 0x0000000600007c0c */ /* 0x040fe4000bf06270 */
[----:B------:R-:W-:Y:S01]  /*0110*/  VIMNMX R5, PT, PT, R0, UR6, !PT ;  /* 0x0000000600057c48 */ /* 0x000fe2000ffe0100 */
[----:B------:R-:W2:Y:S01]  /*0120*/  LDCU.64 UR6, c[0x0][0x358] ;  /* 0x00006b00ff0677ac */ /* 0x000ea20008000a00 */
[----:B------:R-:W-:-:S04]  /*0130*/  SEL R6, RZ, 0x1, P0 ;  /* 0x00000001ff067807 */ /* 0x000fc80000000000 */
[----:B------:R-:W-:Y:S01]  /*0140*/  IADD3 R5, PT, PT, R5, -R0, -R6 ;  /* 0x8000000005057210 */ /* 0x000fe20007ffe806 */
[----:B0-----:R-:W0:Y:S02]  /*0150*/  MUFU.RCP R7, R7 ;  /* 0x0000000700077308 */ /* 0x001e240000001000 */
[----:B0-----:R-:W-:-:S06]  /*0160*/  VIADD R2, R7, 0xffffffe ;  /* 0x0ffffffe07027836 */ /* 0x001fcc0000000000 */
[----:B------:R0:W3:Y:S02]  /*0170*/  F2I.FTZ.U32.TRUNC.NTZ R3, R2 ;  /* 0x0000000200037305 */ /* 0x0000e4000021f000 */
[----:B0-----:R-:W-:Y:S02]  /*0180*/  HFMA2 R2, -RZ, RZ, 0, 0 ;  /* 0x00000000ff027431 */ /* 0x001fe400000001ff */
[----:B---3--:R-:W-:-:S04]  /*0190*/  IMAD R9, R9, R3, RZ ;  /* 0x0000000309097224 */ /* 0x008fc800078e02ff */
        /* <DEDUP_REMOVED lines=13> */
[----:B-12---:R-:W-:Y:S05]  /*0270*/  @!P0 BRA `(.L_x_20) ;  /* 0x0000000000dc8947 */ /* 0x006fea0003800000 */
[----:B------:R-:W0:Y:S01]  /*0280*/  LDC R2, c[0x0][0x388] ;  /* 0x0000e200ff027b82 */ /* 0x000e220000000800 */
[----:B------:R-:W-:-:S05]  /*0290*/  VIADD R0, R3, 0x1 ;  /* 0x0000000103007836 */ /* 0x000fca0000000000 */
[----:B------:R-:W-:Y:S02]  /*02a0*/  LOP3.LUT R0, R0, 0x3, RZ, 0xc0, !PT ;  /* 0x0000000300007812 */ /* 0x000fe400078ec0ff */
[----:B------:R-:W1:Y:S03]  /*02b0*/  LDC.64 R6, c[0x0][0x380] ;  /* 0x0000e000ff067b82 */ /* 0x000e660000000a00 */
[----:B------:R-:W-:-:S07]  /*02c0*/  IMAD.MOV R5, RZ, RZ, -R0 ;  /* 0x000000ffff057224 */ /* 0x000fce00078e0a00 */
.L_x_23:
[----:B--2---:R-:W2:Y:S01]  /*02d0*/  I2F.F64 R20, R4 ;  /* 0x0000000400147312 */ /* 0x004ea20000201c00 */
[----:B------:R-:W-:Y:S01]  /*02e0*/  MOV R8, 0x0 ;  /* 0x0000000000087802 */ /* 0x000fe20000000f00 */
[----:B------:R-:W-:Y:S01]  /*02f0*/  IMAD.MOV.U32 R9, RZ, RZ, 0x40200000 ;  /* 0x40200000ff097424 */ /* 0x000fe200078e00ff */
[----:B------:R-:W-:Y:S01]  /*0300*/  MOV R11, 0x3fd80000 ;  /* 0x3fd80000000b7802 */ /* 0x000fe20000000f00 */
[----:B------:R-:W-:Y:S01]  /*0310*/  IMAD.MOV.U32 R10, RZ, RZ, 0x0 ;  /* 0x00000000ff0a7424 */ /* 0x000fe200078e00ff */
[----:B------:R-:W-:Y:S03]  /*0320*/  BSSY.RECONVERGENT B1, `(.L_x_21) ;  /* 0x0000016000017945 */ /* 0x000fe60003800200 */
[----:B--2---:R-:W-:-:S06]  /*0330*/  DFMA R20, R20, R8, 1 ;  /* 0x3ff000001414742b */ /* 0x004fcc0000000008 */
[----:B------:R-:W2:Y:S04]  /*0340*/  MUFU.RSQ64H R13, R21 ;  /* 0x00000015000d7308 */ /* 0x000ea80000001c00 */
[----:B------:R-:W-:-:S05]  /*0350*/  VIADD R12, R21, 0xfcb00000 ;  /* 0xfcb00000150c7836 */ /* 0x000fca0000000000 */
[----:B------:R-:W-:Y:S01]  /*0360*/  ISETP.GE.U32.AND P0, PT, R12, 0x7ca00000, PT ;  /* 0x7ca000000c00780c */ /* 0x000fe20003f06070 */
[----:B--2---:R-:W-:-:S08]  /*0370*/  DMUL R8, R12, R12 ;  /* 0x0000000c0c087228 */ /* 0x004fd00000000000 */
        /* <DEDUP_REMOVED lines=11> */
[----:B------:R-:W-:Y:S02]  /*0430*/  MOV R13, R21 ;  /* 0x00000015000d7202 */ /* 0x000fe40000000f00 */
[----:B------:R-:W-:-:S07]  /*0440*/  MOV R0, 0x460 ;  /* 0x0000046000007802 */ /* 0x000fce0000000f00 */
[----:B01----:R-:W-:Y:S05]  /*0450*/  CALL.REL.NOINC `($__internal_1_$__cuda_sm20_dsqrt_rn_f64_mediumpath_v1) ;  /* 0x0000000c00687944 */ /* 0x003fea0003c00000 */
[----:B------:R-:W-:Y:S02]  /*0460*/  IMAD.MOV.U32 R8, RZ, RZ, R26 ;  /* 0x000000ffff087224 */ /* 0x000fe400078e001a */
[----:B------:R-:W-:-:S07]  /*0470*/  IMAD.MOV.U32 R9, RZ, RZ, R27 ;  /* 0x000000ffff097224 */ /* 0x000fce00078e001b */
.L_x_22:
[----:B------:R-:W-:Y:S05]  /*0480*/  BSYNC.RECONVERGENT B1 ;  /* 0x0000000000017941 */ /* 0x000fea0003800200 */
.L_x_21:
[----:B------:R-:W-:-:S08]  /*0490*/  DADD R8, R8, -1 ;  /* 0xbff0000008087429 */ /* 0x000fd00000000000 */
[----:B------:R-:W-:-:S10]  /*04a0*/  DMUL R8, R8, 0.5 ;  /* 0x3fe0000008087828 */ /* 0x000fd40000000000 */
[----:B------:R-:W2:Y:S02]  /*04b0*/  F2I.F64.FLOOR R9, R8 ;  /* 0x0000000800097311 */ /* 0x000ea40000305100 */
[----:B--2---:R-:W-:-:S05]  /*04c0*/  IMAD R0, R9, R9, R9 ;  /* 0x0000000909007224 */ /* 0x004fca00078e0209 */
[----:B------:R-:W-:-:S04]  /*04d0*/  LEA.HI R0, R0, R0, RZ, 0x1 ;  /* 0x0000000000007211 */ /* 0x000fc800078f08ff */
[----:B------:R-:W-:Y:S01]  /*04e0*/  SHF.R.S32.HI R11, RZ, 0x1, R0 ;  /* 0x00000001ff0b7819 */ /* 0x000fe20000011400 */
[----:B0-----:R-:W-:-:S04]  /*04f0*/  IMAD R0, R9, R2, R2 ;  /* 0x0000000209007224 */ /* 0x001fc800078e0202 */
[----:B------:R-:W-:-:S05]  /*0500*/  IMAD.IADD R13, R4, 0x1, -R11 ;  /* 0x00000001040d7824 */ /* 0x000fca00078e0a0b */
[----:B------:R-:W-:-:S05]  /*0510*/  IADD3 R11, PT, PT, R13, R0, RZ ;  /* 0x000000000d0b7210 */ /* 0x000fca0007ffe0ff */
[----:B-1----:R-:W-:-:S06]  /*0520*/  IMAD.WIDE R10, R11, 0x8, R6 ;  /* 0x000000080b0a7825 */ /* 0x002fcc00078e0206 */
[----:B------:R-:W2:Y:S01]  /*0530*/  LDG.E.64 R10, desc[UR6][R10.64] ;  /* 0x000000060a0a7981 */ /* 0x000ea2000c1e1b00 */
[----:B------:R-:W-:Y:S01]  /*0540*/  IMAD R0, R13, R2, RZ ;  /* 0x000000020d007224 */ /* 0x000fe200078e02ff */
[----:B------:R-:W-:Y:S01]  /*0550*/  SHF.R.S32.HI R13, RZ, 0x1f, R9 ;  /* 0x0000001fff0d7819 */ /* 0x000fe20000011409 */
[----:B------:R-:W-:Y:S02]  /*0560*/  VIADD R5, R5, 0x1 ;  /* 0x0000000105057836 */ /* 0x000fe40000000000 */
[----:B------:R-:W-:Y:S01]  /*0570*/  VIADD R4, R4, UR4 ;  /* 0x0000000404047c36 */ /* 0x000fe20008000000 */
[----:B------:R-:W-:-:S04]  /*0580*/  IADD3 R9, P0, PT, R9, R0, RZ ;  /* 0x0000000009097210 */ /* 0x000fc80007f1e0ff */
[----:B------:R-:W-:Y:S02]  /*0590*/  LEA.HI.X.SX32 R0, R0, R13, 0x1, P0 ;  /* 0x0000000d00007211 */ /* 0x000fe400000f0eff */
[----:B------:R-:W-:-:S04]  /*05a0*/  LEA R8, P0, R9, UR8, 0x3 ;  /* 0x0000000809087c11 */ /* 0x000fc8000f8018ff */
[----:B------:R-:W-:Y:S02]  /*05b0*/  LEA.HI.X R9, R9, UR9, R0, 0x3, P0 ;  /* 0x0000000909097c11 */ /* 0x000fe400080f1c00 */
[----:B------:R-:W-:-:S03]  /*05c0*/  ISETP.NE.AND P0, PT, R5, RZ, PT ;  /* 0x000000ff0500720c */ /* 0x000fc60003f05270 */
[----:B--2---:R2:W-:Y:S10]  /*05d0*/  STG.E.64 desc[UR6][R8.64+0x8], R10 ;  /* 0x0000080a08007986 */ /* 0x0045f4000c101b06 */
[----:B------:R-:W-:Y:S05]  /*05e0*/  @P0 BRA `(.L_x_23) ;  /* 0xfffffffc00380947 */ /* 0x000fea000383ffff */
.L_x_20:
[----:B------:R-:W-:Y:S05]  /*05f0*/  BSYNC.RECONVERGENT B0 ;  /* 0x0000000000007941 */ /* 0x000fea0003800200 */
.L_x_19:
[----:B------:R-:W0:Y:S01]  /*0600*/  LDC R2, c[0x0][0x388] ;  /* 0x0000e200ff027b82 */ /* 0x000e220000000800 */
[----:B------:R-:W-:Y:S01]  /*0610*/  ISETP.GE.U32.AND P0, PT, R3, 0x3, PT ;  /* 0x000000030300780c */ /* 0x000fe20003f06070 */
[----:B------:R-:W1:Y:S06]  /*0620*/  LDCU.64 UR10, c[0x0][0x380] ;  /* 0x00007000ff0a77ac */ /* 0x000e6c0008000a00 */
[----:B--2---:R-:W2:Y:S08]  /*0630*/  LDC.64 R10, c[0x0][0x380] ;  /* 0x0000e000ff0a7b82 */ /* 0x004eb00000000a00 */
[----:B------:R-:W3:Y:S08]  /*0640*/  LDC.64 R8, c[0x0][0x380] ;  /* 0x0000e000ff087b82 */ /* 0x000ef00000000a00 */
[----:B------:R-:W4:Y:S01]  /*0650*/  LDC.64 R6, c[0x0][0x388] ;  /* 0x0000e200ff067b82 */ /* 0x000f220000000a00 */
[----:B-1----:R-:W-:Y:S05]  /*0660*/  @!P0 EXIT ;  /* 0x000000000000894d */ /* 0x002fea0003800000 */
.L_x_32:
[----:B-1----:R-:W1:Y:S01]  /*0670*/  I2F.F64 R20, R4 ;  /* 0x0000000400147312 */ /* 0x002e620000201c00 */
[----:B------:R-:W-:Y:S01]  /*0680*/  IMAD.MOV.U32 R12, RZ, RZ, 0x0 ;  /* 0x00000000ff0c7424 */ /* 0x000fe200078e00ff */
[----:B------:R-:W-:Y:S01]  /*0690*/  MOV R13, 0x40200000 ;  /* 0x40200000000d7802 */ /* 0x000fe20000000f00 */
[----:B------:R-:W-:Y:S01]  /*06a0*/  IMAD.MOV.U32 R16, RZ, RZ, 0x0 ;  /* 0x00000000ff107424 */ /* 0x000fe200078e00ff */
[----:B------:R-:W-:Y:S01]  /*06b0*/  BSSY.RECONVERGENT B0, `(.L_x_24) ;  /* 0x0000017000007945 */ /* 0x000fe20003800200 */
[----:B------:R-:W-:-:S03]  /*06c0*/  IMAD.MOV.U32 R17, RZ, RZ, 0x3fd80000 ;  /* 0x3fd80000ff117424 */ /* 0x000fc600078e00ff */
        /* <DEDUP_REMOVED lines=10> */
[----:B------:R-:W-:Y:S01]  /*0770*/  IADD3 R17, PT, PT, R25, -0x100000, RZ ;  /* 0xfff0000019117810 */ /* 0x000fe20007ffe0ff */
[----:B------:R-:W-:-:S05]  /*0780*/  IMAD.MOV.U32 R16, RZ, RZ, R24 ;  /* 0x000000ffff107224 */ /* 0x000fca00078e0018 */
[----:B------:R-:W-:-:S08]  /*0790*/  DFMA R14, R18, -R18, R20 ;  /* 0x80000012120e722b */ /* 0x000fd00000000014 */
[----:B0-----:R-:W-:Y:S01]  /*07a0*/  DFMA R22, R14, R16, R18 ;  /* 0x000000100e16722b */ /* 0x001fe20000000012 */
[----:B------:R-:W-:Y:S10]  /*07b0*/  @!P0 BRA `(.L_x_25) ;  /* 0x0000000000188947 */ /* 0x000ff40003800000 */
[----:B------:R-:W-:Y:S01]  /*07c0*/  IMAD.MOV.U32 R16, RZ, RZ, R24 ;  /* 0x000000ffff107224 */ /* 0x000fe200078e0018 */
[----:B------:R-:W-:Y:S01]  /*07d0*/  MOV R0, 0x800 ;  /* 0x0000080000007802 */ /* 0x000fe20000000f00 */
[----:B------:R-:W-:-:S07]  /*07e0*/  IMAD.MOV.U32 R13, RZ, RZ, R21 ;  /* 0x000000ffff0d7224 */ /* 0x000fce00078e0015 */
[----:B0-234-:R-:W-:Y:S05]  /*07f0*/  CALL.REL.NOINC `($__internal_1_$__cuda_sm20_dsqrt_rn_f64_mediumpath_v1) ;  /* 0x0000000800807944 */ /* 0x01dfea0003c00000 */
[----:B------:R-:W-:Y:S01]  /*0800*/  MOV R22, R26 ;  /* 0x0000001a00167202 */ /* 0x000fe20000000f00 */
[----:B------:R-:W-:-:S07]  /*0810*/  IMAD.MOV.U32 R23, RZ, RZ, R27 ;  /* 0x000000ffff177224 */ /* 0x000fce00078e001b */
.L_x_25:
[----:B------:R-:W-:Y:S05]  /*0820*/  BSYNC.RECONVERGENT B0 ;  /* 0x0000000000007941 */ /* 0x000fea0003800200 */
.L_x_24:
[----:B------:R-:W-:-:S08]  /*0830*/  DADD R22, R22, -1 ;  /* 0xbff0000016167429 */ /* 0x000fd00000000000 */
[----:B------:R-:W-:-:S06]  /*0840*/  DMUL R12, R22, 0.5 ;  /* 0x3fe00000160c7828 */ /* 0x000fcc0000000000 */
[----:B------:R-:W1:Y:S02]  /*0850*/  F2I.F64.FLOOR R3, R12 ;  /* 0x0000000c00037311 */ /* 0x000e640000305100 */
[----:B-1----:R-:W-:-:S05]  /*0860*/  IMAD R0, R3, R3, R3 ;  /* 0x0000000303007224 */ /* 0x002fca00078e0203 */
[----:B------:R-:W-:-:S04]  /*0870*/  LEA.HI R0, R0, R0, RZ, 0x1 ;  /* 0x0000000000007211 */ /* 0x000fc800078f08ff */
[----:B------:R-:W-:Y:S01]  /*0880*/  SHF.R.S32.HI R5, RZ, 0x1, R0 ;  /* 0x00000001ff057819 */ /* 0x000fe20000011400 */
[----:B0-----:R-:W-:-:S04]  /*0890*/  IMAD R0, R3, R2, R2 ;  /* 0x0000000203007224 */ /* 0x001fc800078e0202 */
[----:B------:R-:W-:-:S04]  /*08a0*/  IMAD.IADD R5, R4, 0x1, -R5 ;  /* 0x0000000104057824 */ /* 0x000fc800078e0a05 */
[----:B------:R-:W-:-:S04]  /*08b0*/  IMAD.IADD R23, R5, 0x1, R0 ;  /* 0x0000000105177824 */ /* 0x000fc800078e0200 */
[----:B--2---:R-:W-:-:S06]  /*08c0*/  IMAD.WIDE R22, R23, 0x8, R10 ;  /* 0x0000000817167825 */ /* 0x004fcc00078e020a */
[----:B------:R-:W2:Y:S01]  /*08d0*/  LDG.E.64 R22, desc[UR6][R22.64] ;  /* 0x0000000616167981 */ /* 0x000ea2000c1e1b00 */
[----:B------:R-:W-:Y:S01]  /*08e0*/  IADD3 R4, PT, PT, R4, UR4, RZ ;  /* 0x0000000404047c10 */ /* 0x000fe2000fffe0ff */
[----:B------:R-:W-:Y:S01]  /*08f0*/  IMAD.MOV.U32 R12, RZ, RZ, 0x0 ;  /* 0x00000000ff0c7424 */ /* 0x000fe200078e00ff */
[----:B------:R-:W-:Y:S01]  /*0900*/  MOV R24, 0x0 ;  /* 0x0000000000187802 */ /* 0x000fe20000000f00 */
[----:B------:R-:W-:Y:S01]  /*0910*/  IMAD.MOV.U32 R13, RZ, RZ, 0x40200000 ;  /* 0x40200000ff0d7424 */ /* 0x000fe200078e00ff */
[----:B------:R-:W0:Y:S01]  /*0920*/  I2F.F64 R20, R4 ;  /* 0x0000000400147312 */ /* 0x000e220000201c00 */
[----:B------:R-:W-:Y:S01]  /*0930*/  IMAD.MOV.U32 R25, RZ, RZ, 0x3fd80000 ;  /* 0x3fd80000ff197424 */ /* 0x000fe200078e00ff */
[----:B------:R-:W-:Y:S01]  /*0940*/  BSSY.RECONVERGENT B0, `(.L_x_26) ;  /* 0x000001b000007945 */ /* 0x000fe20003800200 */
[----:B------:R-:W-:Y:S01]  /*0950*/  IMAD R0, R5, R2, RZ ;  /* 0x0000000205007224 */ /* 0x000fe200078e02ff */
[----:B------:R-:W-:-:S04]  /*0960*/  SHF.R.S32.HI R5, RZ, 0x1f, R3 ;  /* 0x0000001fff057819 */ /* 0x000fc80000011403 */
[----:B------:R-:W-:-:S04]  /*0970*/  IADD3 R3, P0, PT, R3, R0, RZ ;  /* 0x0000000003037210 */ /* 0x000fc80007f1e0ff */
[----:B------:R-:W-:Y:S02]  /*0980*/  LEA.HI.X.SX32 R0, R0, R5, 0x1, P0 ;  /* 0x0000000500007211 */ /* 0x000fe400000f0eff */
[----:B------:R-:W-:Y:S01]  /*0990*/  LEA R28, P0, R3, UR10, 0x3 ;  /* 0x0000000a031c7c11 */ /* 0x000fe2000f8018ff */
[----:B0-----:R-:W-:-:S03]  /*09a0*/  DFMA R20, R20, R12, 1 ;  /* 0x3ff000001414742b */ /* 0x001fc6000000000c */
[----:B------:R-:W-:-:S03]  /*09b0*/  LEA.HI.X R29, R3, UR11, R0, 0x3, P0 ;  /* 0x0000000b031d7c11 */ /* 0x000fc600080f1c00 */
[----:B------:R-:W0:Y:S04]  /*09c0*/  MUFU.RSQ64H R13, R21 ;  /* 0x00000015000d7308 */ /* 0x000e280000001c00 */
[----:B------:R-:W-:-:S05]  /*09d0*/  VIADD R12, R21, 0xfcb00000 ;  /* 0xfcb00000150c7836 */ /* 0x000fca0000000000 */
[----:B------:R-:W-:Y:S01]  /*09e0*/  ISETP.GE.U32.AND P0, PT, R12, 0x7ca00000, PT ;  /* 0x7ca000000c00780c */ /* 0x000fe20003f06070 */
[----:B0-----:R-:W-:-:S08]  /*09f0*/  DMUL R14, R12, R12 ;  /* 0x0000000c0c0e7228 */ /* 0x001fd00000000000 */
        /* <DEDUP_REMOVED lines=9> */
[----:B--2---:R0:W-:Y:S01]  /*0a90*/  STG.E.64 desc[UR6][R28.64+0x8], R22 ;  /* 0x000008161c007986 */ /* 0x0041e2000c101b06 */
[----:B------:R-:W-:Y:S09]  /*0aa0*/  @!P0 BRA `(.L_x_27) ;  /* 0x0000000000108947 */ /* 0x000ff20003800000 */
[----:B------:R-:W-:Y:S01]  /*0ab0*/  MOV R16, R24 ;  /* 0x0000001800107202 */ /* 0x000fe20000000f00 */
[----:B------:R-:W-:Y:S01]  /*0ac0*/  IMAD.MOV.U32 R13, RZ, RZ, R21 ;  /* 0x000000ffff0d7224 */ /* 0x000fe200078e0015 */
[----:B------:R-:W-:-:S07]  /*0ad0*/  MOV R0, 0xaf0 ;  /* 0x00000af000007802 */ /* 0x000fce0000000f00 */
[----:B0--34-:R-:W-:Y:S05]  /*0ae0*/  CALL.REL.NOINC `($__internal_1_$__cuda_sm20_dsqrt_rn_f64_mediumpath_v1) ;  /* 0x0000000400c47944 */ /* 0x019fea0003c00000 */
.L_x_27:
[----:B------:R-:W-:Y:S05]  /*0af0*/  BSYNC.RECONVERGENT B0 ;  /* 0x0000000000007941 */ /* 0x000fea0003800200 */
.L_x_26:
[----:B------:R-:W-:-:S08]  /*0b00*/  DADD R26, R26, -1 ;  /* 0xbff000001a1a7429 */ /* 0x000fd00000000000 */
[----:B------:R-:W-:-:S06]  /*0b10*/  DMUL R26, R26, 0.5 ;  /* 0x3fe000001a1a7828 */ /* 0x000fcc0000000000 */
[----:B------:R-:W1:Y:S02]  /*0b20*/  F2I.F64.FLOOR R3, R26 ;  /* 0x0000001a00037311 */ /* 0x000e640000305100 */
[----:B-1----:R-:W-:-:S05]  /*0b30*/  IMAD R0, R3, R3, R3 ;  /* 0x0000000303007224 */ /* 0x002fca00078e0203 */
[----:B------:R-:W-:-:S04]  /*0b40*/  LEA.HI R0, R0, R0, RZ, 0x1 ;  /* 0x0000000000007211 */ /* 0x000fc800078f08ff */
[----:B------:R-:W-:Y:S01]  /*0b50*/  SHF.R.S32.HI R5, RZ, 0x1, R0 ;  /* 0x00000001ff057819 */ /* 0x000fe20000011400 */
[----:B------:R-:W-:-:S04]  /*0b60*/  IMAD R0, R3, R2, R2 ;  /* 0x0000000203007224 */ /* 0x000fc800078e0202 */
[----:B------:R-:W-:-:S04]  /*0b70*/  IMAD.IADD R5, R4, 0x1, -R5 ;  /* 0x0000000104057824 */ /* 0x000fc800078e0a05 */
[----:B0-----:R-:W-:-:S04]  /*0b80*/  IMAD.IADD R23, R5, 0x1, R0 ;  /* 0x0000000105177824 */ /* 0x001fc800078e0200 */
[----:B------:R-:W-:-:S06]  /*0b90*/  IMAD.WIDE R22, R23, 0x8, R10 ;  /* 0x0000000817167825 */ /* 0x000fcc00078e020a */
[----:B------:R-:W2:Y:S01]  /*0ba0*/  LDG.E.64 R22, desc[UR6][R22.64] ;  /* 0x0000000616167981 */ /* 0x000ea2000c1e1b00 */
[----:B------:R-:W-:Y:S01]  /*0bb0*/  IADD3 R4, PT, PT, R4, UR4, RZ ;  /* 0x0000000404047c10 */ /* 0x000fe2000fffe0ff */
[----:B------:R-:W-:Y:S01]  /*0bc0*/  IMAD.MOV.U32 R12, RZ, RZ, 0x0 ;  /* 0x00000000ff0c7424 */ /* 0x000fe200078e00ff */
[----:B------:R-:W-:Y:S01]  /*0bd0*/  BSSY.RECONVERGENT B0, `(.L_x_28) ;  /* 0x000001f000007945 */ /* 0x000fe20003800200 */
[----:B------:R-:W-:Y:S01]  /*0be0*/  IMAD.MOV.U32 R13, RZ, RZ, 0x40200000 ;  /* 0x40200000ff0d7424 */ /* 0x000fe200078e00ff */
[----:B------:R-:W0:Y:S01]  /*0bf0*/  I2F.F64 R20, R4 ;  /* 0x0000000400147312 */ /* 0x000e220000201c00 */
[----:B------:R-:W-:Y:S02]  /*0c00*/  IMAD.MOV.U32 R24, RZ, RZ, 0x0 ;  /* 0x00000000ff187424 */ /* 0x000fe400078e00ff */
[----:B------:R-:W-:Y:S02]  /*0c10*/  IMAD.MOV.U32 R25, RZ, RZ, 0x3fd80000 ;  /* 0x3fd80000ff197424 */ /* 0x000fe400078e00ff */
[----:B------:R-:W-:Y:S01]  /*0c20*/  IMAD R0, R5, R2, RZ ;  /* 0x0000000205007224 */ /* 0x000fe200078e02ff */
[----:B------:R-:W-:-:S04]  /*0c30*/  SHF.R.S32.HI R5, RZ, 0x1f, R3 ;  /* 0x0000001fff057819 */ /* 0x000fc80000011403 */
[----:B------:R-:W-:-:S04]  /*0c40*/  IADD3 R3, P0, PT, R3, R0, RZ ;  /* 0x0000000003037210 */ /* 0x000fc80007f1e0ff */
[----:B------:R-:W-:Y:S01]  /*0c50*/  LEA.HI.X.SX32 R0, R0, R5, 0x1, P0 ;  /* 0x0000000500007211 */ /* 0x000fe200000f0eff */
[----:B0-----:R-:W-:Y:S01]  /*0c60*/  DFMA R20, R20, R12, 1 ;  /* 0x3ff000001414742b */ /* 0x001fe2000000000c */
[----:B------:R-:W-:-:S04]  /*0c70*/  LEA R28, P0, R3, UR10, 0x3 ;  /* 0x0000000a031c7c11 */ /* 0x000fc8000f8018ff */
[----:B------:R-:W-:Y:S01]  /*0c80*/  LEA.HI.X R29, R3, UR11, R0, 0x3, P0 ;  /* 0x0000000b031d7c11 */ /* 0x000fe200080f1c00 */
[----:B------:R-:W0:Y:S04]  /*0c90*/  MUFU.RSQ64H R13, R21 ;  /* 0x00000015000d7308 */ /* 0x000e280000001c00 */
[----:B------:R-:W-:-:S04]  /*0ca0*/  IADD3 R12, PT, PT, R21, -0x3500000, RZ ;  /* 0xfcb00000150c7810 */ /* 0x000fc80007ffe0ff */
[----:B------:R-:W-:Y:S02]  /*0cb0*/  ISETP.GE.U32.AND P0, PT, R12, 0x7ca00000, PT ;  /* 0x7ca000000c00780c */ /* 0x000fe40003f06070 */
[----:B0-----:R-:W-:-:S08]  /*0cc0*/  DMUL R14, R12, R12 ;  /* 0x0000000c0c0e7228 */ /* 0x001fd00000000000 */
        /* <DEDUP_REMOVED lines=8> */
[----:B------:R-:W-:Y:S01]  /*0d50*/  DFMA R26, R14, R16, R18 ;  /* 0x000000100e1a722b */ /* 0x000fe20000000012 */
[----:B--2---:R0:W-:Y:S01]  /*0d60*/  STG.E.64 desc[UR6][R28.64+0x8], R22 ;  /* 0x000008161c007986 */ /* 0x0041e2000c101b06 */
[----:B------:R-:W-:Y:S09]  /*0d70*/  @!P0 BRA `(.L_x_29) ;  /* 0x0000000000108947 */ /* 0x000ff20003800000 */
[----:B------:R-:W-:Y:S01]  /*0d80*/  IMAD.MOV.U32 R16, RZ, RZ, R24 ;  /* 0x000000ffff107224 */ /* 0x000fe200078e0018 */
[----:B------:R-:W-:Y:S02]  /*0d90*/  MOV R13, R21 ;  /* 0x00000015000d7202 */ /* 0x000fe40000000f00 */
[----:B------:R-:W-:-:S07]  /*0da0*/  MOV R0, 0xdc0 ;  /* 0x00000dc000007802 */ /* 0x000fce0000000f00 */
[----:B0--34-:R-:W-:Y:S05]  /*0db0*/  CALL.REL.NOINC `($__internal_1_$__cuda_sm20_dsqrt_rn_f64_mediumpath_v1) ;  /* 0x0000000400107944 */ /* 0x019fea0003c00000 */
.L_x_29:
[----:B------:R-:W-:Y:S05]  /*0dc0*/  BSYNC.RECONVERGENT B0 ;  /* 0x0000000000007941 */ /* 0x000fea0003800200 */
.L_x_28:
        /* <DEDUP_REMOVED lines=44> */
.L_x_31:
[----:B------:R-:W-:Y:S05]  /*1090*/  BSYNC.RECONVERGENT B0 ;  /* 0x0000000000007941 */ /* 0x000fea0003800200 */
.L_x_30:
[----:B------:R-:W-:-:S08]  /*10a0*/  DADD R26, R26, -1 ;  /* 0xbff000001a1a7429 */ /* 0x000fd00000000000 */
[----:B------:R-:W-:-:S10]  /*10b0*/  DMUL R26, R26, 0.5 ;  /* 0x3fe000001a1a7828 */ /* 0x000fd40000000000 */
[----:B------:R-:W1:Y:S02]  /*10c0*/  F2I.F64.FLOOR R27, R26 ;  /* 0x0000001a001b7311 */ /* 0x000e640000305100 */
[----:B-1----:R-:W-:-:S05]  /*10d0*/  IMAD R0, R27, R27, R27 ;  /* 0x0000001b1b007224 */ /* 0x002fca00078e021b */
[----:B------:R-:W-:-:S04]  /*10e0*/  LEA.HI R0, R0, R0, RZ, 0x1 ;  /* 0x0000000000007211 */ /* 0x000fc800078f08ff */
[----:B------:R-:W-:Y:S01]  /*10f0*/  SHF.R.S32.HI R3, RZ, 0x1, R0 ;  /* 0x00000001ff037819 */ /* 0x000fe20000011400 */
[----:B----4-:R-:W-:-:S04]  /*1100*/  IMAD R0, R27, R6, R6 ;  /* 0x000000061b007224 */ /* 0x010fc800078e0206 */
[----:B------:R-:W-:-:S04]  /*1110*/  IMAD.IADD R3, R4, 0x1, -R3 ;  /* 0x0000000104037824 */ /* 0x000fc800078e0a03 */
[----:B------:R-:W-:-:S04]  /*1120*/  IMAD.IADD R13, R3, 0x1, R0 ;  /* 0x00000001030d7824 */ /* 0x000fc800078e0200 */
[----:B------:R-:W-:-:S06]  /*1130*/  IMAD.WIDE R12, R13, 0x8, R10 ;  /* 0x000000080d0c7825 */ /* 0x000fcc00078e020a */
[----:B------:R-:W2:Y:S01]  /*1140*/  LDG.E.64 R12, desc[UR6][R12.64] ;  /* 0x000000060c0c7981 */ /* 0x000ea2000c1e1b00 */
[----:B------:R-:W-:Y:S01]  /*1150*/  IMAD R0, R3, R6, RZ ;  /* 0x0000000603007224 */ /* 0x000fe200078e02ff */
[----:B------:R-:W-:Y:S02]  /*1160*/  SHF.R.S32.HI R3, RZ, 0x1f, R27 ;  /* 0x0000001fff037819 */ /* 0x000fe4000001141b */
[----:B------:R-:W-:Y:S02]  /*1170*/  IADD3 R4, PT, PT, R4, UR4, RZ ;  /* 0x0000000404047c10 */ /* 0x000fe4000fffe0ff */
[----:B------:R-:W-:-:S04]  /*1180*/  IADD3 R27, P0, PT, R27, R0, RZ ;  /* 0x000000001b1b7210 */ /* 0x000fc80007f1e0ff */
[----:B------:R-:W-:Y:S02]  /*1190*/  LEA.HI.X.SX32 R0, R0, R3, 0x1, P0 ;  /* 0x0000000300007211 */ /* 0x000fe400000f0eff */
[----:B---3--:R-:W-:-:S04]  /*11a0*/  LEA R14, P0, R27, R8, 0x3 ;  /* 0x000000081b0e7211 */ /* 0x008fc800078018ff */
[----:B------:R-:W-:Y:S02]  /*11b0*/  LEA.HI.X R15, R27, R9, R0, 0x3, P0 ;  /* 0x000000091b0f7211 */ /* 0x000fe400000f1c00 */
[----:B------:R-:W-:-:S03]  /*11c0*/  ISETP.GE.AND P0, PT, R4, R7, PT ;  /* 0x000000070400720c */ /* 0x000fc60003f06270 */
[----:B--2---:R1:W-:Y:S10]  /*11d0*/  STG.E.64 desc[UR6][R14.64+0x8], R12 ;  /* 0x0000080c0e007986 */ /* 0x0043f4000c101b06 */
[----:B------:R-:W-:Y:S05]  /*11e0*/  @!P0 BRA `(.L_x_32) ;  /* 0xfffffff400208947 */ /* 0x000fea000383ffff */
[----:B------:R-:W-:Y:S05]  /*11f0*/  EXIT ;  /* 0x000000000000794d */ /* 0x000fea0003800000 */
        .weak           $__internal_1_$__cuda_sm20_dsqrt_rn_f64_mediumpath_v1
        .type           $__internal_1_$__cuda_sm20_dsqrt_rn_f64_mediumpath_v1,@function
        .size           $__internal_1_$__cuda_sm20_dsqrt_rn_f64_mediumpath_v1,(.L_x_39 - $__internal_1_$__cuda_sm20_dsqrt_rn_f64_mediumpath_v1)
$__internal_1_$__cuda_sm20_dsqrt_rn_f64_mediumpath_v1:
[----:B------:R-:W-:Y:S01]  /*1200*/  ISETP.GE.U32.AND P0, PT, R12, -0x3400000, PT ;  /* 0xfcc000000c00780c */ /* 0x000fe20003f06070 */
[----:B------:R-:W-:Y:S01]  /*1210*/  BSSY.RECONVERGENT B2, `(.L_x_33) ;  /* 0x0000024000027945 */ /* 0x000fe20003800200 */
[----:B------:R-:W-:-:S11]  /*1220*/  IMAD.MOV.U32 R12, RZ, RZ, R20 ;  /* 0x000000ffff0c7224 */ /* 0x000fd600078e0014 */
        /* <DEDUP_REMOVED lines=9> */
.L_x_34:
        /* <DEDUP_REMOVED lines=24> */
.L_x_36:
[----:B------:R-:W-:-:S11]  /*1440*/  DADD R14, R12, R12 ;  /* 0x000000000c0e7229 */ /* 0x000fd6000000000c */
.L_x_35:
[----:B------:R-:W-:Y:S05]  /*1450*/  BSYNC.RECONVERGENT B2 ;  /* 0x0000000000027941 */ /* 0x000fea0003800200 */
.L_x_33:
[----:B------:R-:W-:Y:S01]  /*1460*/  MOV R12, R0 ;  /* 0x00000000000c7202 */ /* 0x000fe20000000f00 */
[----:B------:R-:W-:Y:S02]  /*1470*/  IMAD.MOV.U32 R13, RZ, RZ, 0x0 ;  /* 0x00000000ff0d7424 */ /* 0x000fe400078e00ff */
[----:B------:R-:W-:Y:S02]  /*1480*/  IMAD.MOV.U32 R26, RZ, RZ, R14 ;  /* 0x000000ffff1a7224 */ /* 0x000fe400078e000e */
[----:B------:R-:W-:Y:S01]  /*1490*/  IMAD.MOV.U32 R27, RZ, RZ, R15 ;  /* 0x000000ffff1b7224 */ /* 0x000fe200078e000f */
[----:B------:R-:W-:Y:S06]  /*14a0*/  RET.REL.NODEC R12 `(_Z14symmatu_kernelPdii) ;  /* 0xffffffe80cd47950 */ /* 0x000fec0003c3ffff */
.L_x_37:
        /* <DEDUP_REMOVED lines=13> */
.L_x_39:


//--------------------- .nv.shared.reserved.0     --------------------------
	.section	.nv.shared.reserved.0,"aw",@nobits
	.weak		__nv_reservedSMEM_offset_0_alias
	.size		__nv_reservedSMEM_offset_0_alias, 0, 64
	.other		__nv_reservedSMEM_offset_0_alias,@"STO_CUDA_RESERVED_SHARED STV_DEFAULT"
__nv_reservedSMEM_offset_0_alias:
	.zero		0
	.zero		64


//--------------------- .nv.constant0._Z14trimatu_kernelPdiid --------------------------
	.section	.nv.constant0._Z14trimatu_kernelPdiid,"a",@progbits
	.sectionflags	@""
	.align	4
.nv.constant0._Z14trimatu_kernelPdiid:
	.zero		920


//--------------------- .nv.constant0._Z14symmatu_kernelPdii --------------------------
	.section	.nv.constant0._Z14symmatu_kernelPdii,"a",@progbits
	.sectionflags	@""
	.align	4
.nv.constant0._Z14symmatu_kernelPdii:
	.zero		912


//--------------------- SYMBOLS --------------------------

	.type		.nv.reservedSmem.offset0,@object
	.size		.nv.reservedSmem.offset0,0x4
